//
// Generated by NVIDIA NVVM Compiler
//
// Compiler Build ID: CL-36424714
// Cuda compilation tools, release 13.0, V13.0.88
// Based on NVVM 20.0.0
//

.version 9.0
.target sm_100
.address_size 64

	// .globl	bs

.visible .entry bs(
	.param .u64 .ptr .align 1 bs_param_0,
	.param .u64 .ptr .align 1 bs_param_1,
	.param .u32 bs_param_2,
	.param .f64 bs_param_3,
	.param .f64 bs_param_4,
	.param .f64 bs_param_5,
	.param .f64 bs_param_6
)
{
	.reg .pred 	%p<18>;
	.reg .b32 	%r<85>;
	.reg .b32 	%f<7>;
	.reg .b64 	%rd<10>;
	.reg .b64 	%fd<168>;

	ld.param.u64 	%rd3, [bs_param_1];
	ld.param.u32 	%r22, [bs_param_2];
	ld.param.f64 	%fd30, [bs_param_3];
	ld.param.f64 	%fd31, [bs_param_4];
	ld.param.f64 	%fd32, [bs_param_5];
	ld.param.f64 	%fd33, [bs_param_6];
	mov.u32 	%r23, %ctaid.x;
	mov.u32 	%r1, %ntid.x;
	mov.u32 	%r24, %tid.x;
	mad.lo.s32 	%r80, %r23, %r1, %r24;
	setp.ge.s32 	%p1, %r80, %r22;
	@%p1 bra 	$L__BB0_16;
	rsqrt.approx.f64 	%fd34, %fd32;
	rcp.rn.f64 	%fd35, %fd34;
	mov.b32 	%r25, 1127219200;
	mov.b32 	%r26, -2147483648;
	mov.b64 	%fd1, {%r26, %r25};
	mul.f64 	%fd36, %fd31, 0d3FE0000000000000;
	fma.rn.f64 	%fd37, %fd31, %fd36, %fd30;
	mul.f64 	%fd2, %fd32, %fd37;
	mul.f64 	%fd3, %fd31, %fd35;
	neg.f64 	%fd38, %fd30;
	mul.f64 	%fd39, %fd32, %fd38;
	fma.rn.f64 	%fd40, %fd39, 0d3FF71547652B82FE, 0d4338000000000000;
	{
	.reg .b32 %temp; 
	mov.b64 	{%r27, %temp}, %fd40;
	}
	mov.f64 	%fd41, 0dC338000000000000;
	add.rn.f64 	%fd42, %fd40, %fd41;
	fma.rn.f64 	%fd43, %fd42, 0dBFE62E42FEFA39EF, %fd39;
	fma.rn.f64 	%fd44, %fd42, 0dBC7ABC9E3B39803F, %fd43;
	fma.rn.f64 	%fd45, %fd44, 0d3E5ADE1569CE2BDF, 0d3E928AF3FCA213EA;
	fma.rn.f64 	%fd46, %fd45, %fd44, 0d3EC71DEE62401315;
	fma.rn.f64 	%fd47, %fd46, %fd44, 0d3EFA01997C89EB71;
	fma.rn.f64 	%fd48, %fd47, %fd44, 0d3F2A01A014761F65;
	fma.rn.f64 	%fd49, %fd48, %fd44, 0d3F56C16C1852B7AF;
	fma.rn.f64 	%fd50, %fd49, %fd44, 0d3F81111111122322;
	fma.rn.f64 	%fd51, %fd50, %fd44, 0d3FA55555555502A1;
	fma.rn.f64 	%fd52, %fd51, %fd44, 0d3FC5555555555511;
	fma.rn.f64 	%fd53, %fd52, %fd44, 0d3FE000000000000B;
	fma.rn.f64 	%fd54, %fd53, %fd44, 0d3FF0000000000000;
	fma.rn.f64 	%fd55, %fd54, %fd44, 0d3FF0000000000000;
	{
	.reg .b32 %temp; 
	mov.b64 	{%r28, %temp}, %fd55;
	}
	{
	.reg .b32 %temp; 
	mov.b64 	{%temp, %r29}, %fd55;
	}
	shl.b32 	%r30, %r27, 20;
	add.s32 	%r31, %r30, %r29;
	mov.b64 	%fd56, {%r28, %r31};
	{
	.reg .b32 %temp; 
	mov.b64 	{%temp, %r32}, %fd39;
	}
	mov.b32 	%f3, %r32;
	abs.f32 	%f4, %f3;
	setp.lt.f32 	%p2, %f4, 0f4086232B;
	setp.lt.f64 	%p3, %fd39, 0d0000000000000000;
	add.f64 	%fd57, %fd39, 0d7FF0000000000000;
	selp.f64 	%fd58, 0d0000000000000000, %fd57, %p3;
	setp.geu.f32 	%p4, %f4, 0f40874800;
	shr.u32 	%r33, %r27, 31;
	add.s32 	%r34, %r27, %r33;
	shr.s32 	%r35, %r34, 1;
	shl.b32 	%r36, %r35, 20;
	add.s32 	%r37, %r29, %r36;
	mov.b64 	%fd59, {%r28, %r37};
	sub.s32 	%r38, %r27, %r35;
	shl.b32 	%r39, %r38, 20;
	add.s32 	%r40, %r39, 1072693248;
	mov.b32 	%r41, 0;
	mov.b64 	%fd60, {%r41, %r40};
	mul.f64 	%fd61, %fd60, %fd59;
	mov.u32 	%r42, %nctaid.x;
	mul.lo.s32 	%r3, %r1, %r42;
	selp.f64 	%fd62, %fd58, %fd61, %p4;
	selp.f64 	%fd63, %fd56, %fd62, %p2;
	mul.f64 	%fd4, %fd33, %fd63;
	cvta.to.global.u64 	%rd1, %rd3;
$L__BB0_2:
	ld.param.u64 	%rd9, [bs_param_0];
	cvta.to.global.u64 	%rd4, %rd9;
	mul.wide.s32 	%rd5, %r80, 8;
	add.s64 	%rd6, %rd4, %rd5;
	ld.global.f64 	%fd5, [%rd6];
	div.rn.f64 	%fd163, %fd5, %fd33;
	{
	.reg .b32 %temp; 
	mov.b64 	{%temp, %r81}, %fd163;
	}
	{
	.reg .b32 %temp; 
	mov.b64 	{%r82, %temp}, %fd163;
	}
	setp.gt.s32 	%p5, %r81, 1048575;
	mov.b32 	%r83, -1023;
	@%p5 bra 	$L__BB0_4;
	mul.f64 	%fd163, %fd163, 0d4350000000000000;
	{
	.reg .b32 %temp; 
	mov.b64 	{%temp, %r81}, %fd163;
	}
	{
	.reg .b32 %temp; 
	mov.b64 	{%r82, %temp}, %fd163;
	}
	mov.b32 	%r83, -1077;
$L__BB0_4:
	add.s32 	%r45, %r81, -1;
	setp.gt.u32 	%p6, %r45, 2146435070;
	@%p6 bra 	$L__BB0_8;
	shr.u32 	%r48, %r81, 20;
	add.s32 	%r84, %r83, %r48;
	and.b32  	%r49, %r81, 1048575;
	or.b32  	%r50, %r49, 1072693248;
	mov.b64 	%fd164, {%r82, %r50};
	setp.lt.u32 	%p8, %r50, 1073127583;
	@%p8 bra 	$L__BB0_7;
	{
	.reg .b32 %temp; 
	mov.b64 	{%r51, %temp}, %fd164;
	}
	{
	.reg .b32 %temp; 
	mov.b64 	{%temp, %r52}, %fd164;
	}
	add.s32 	%r53, %r52, -1048576;
	mov.b64 	%fd164, {%r51, %r53};
	add.s32 	%r84, %r84, 1;
$L__BB0_7:
	add.f64 	%fd65, %fd164, 0dBFF0000000000000;
	add.f64 	%fd66, %fd164, 0d3FF0000000000000;
	rcp.approx.ftz.f64 	%fd67, %fd66;
	neg.f64 	%fd68, %fd66;
	fma.rn.f64 	%fd69, %fd68, %fd67, 0d3FF0000000000000;
	fma.rn.f64 	%fd70, %fd69, %fd69, %fd69;
	fma.rn.f64 	%fd71, %fd70, %fd67, %fd67;
	mul.f64 	%fd72, %fd65, %fd71;
	fma.rn.f64 	%fd73, %fd65, %fd71, %fd72;
	mul.f64 	%fd74, %fd73, %fd73;
	fma.rn.f64 	%fd75, %fd74, 0d3EB1380B3AE80F1E, 0d3ED0EE258B7A8B04;
	fma.rn.f64 	%fd76, %fd75, %fd74, 0d3EF3B2669F02676F;
	fma.rn.f64 	%fd77, %fd76, %fd74, 0d3F1745CBA9AB0956;
	fma.rn.f64 	%fd78, %fd77, %fd74, 0d3F3C71C72D1B5154;
	fma.rn.f64 	%fd79, %fd78, %fd74, 0d3F624924923BE72D;
	fma.rn.f64 	%fd80, %fd79, %fd74, 0d3F8999999999A3C4;
	fma.rn.f64 	%fd81, %fd80, %fd74, 0d3FB5555555555554;
	sub.f64 	%fd82, %fd65, %fd73;
	add.f64 	%fd83, %fd82, %fd82;
	neg.f64 	%fd84, %fd73;
	fma.rn.f64 	%fd85, %fd84, %fd65, %fd83;
	mul.f64 	%fd86, %fd71, %fd85;
	mul.f64 	%fd87, %fd74, %fd81;
	fma.rn.f64 	%fd88, %fd87, %fd73, %fd86;
	xor.b32  	%r54, %r84, -2147483648;
	mov.b32 	%r55, 1127219200;
	mov.b64 	%fd89, {%r54, %r55};
	sub.f64 	%fd90, %fd89, %fd1;
	fma.rn.f64 	%fd91, %fd90, 0d3FE62E42FEFA39EF, %fd73;
	fma.rn.f64 	%fd92, %fd90, 0dBFE62E42FEFA39EF, %fd91;
	sub.f64 	%fd93, %fd92, %fd73;
	sub.f64 	%fd94, %fd88, %fd93;
	fma.rn.f64 	%fd95, %fd90, 0d3C7ABC9E3B39803F, %fd94;
	add.f64 	%fd165, %fd91, %fd95;
	bra.uni 	$L__BB0_9;
$L__BB0_8:
	fma.rn.f64 	%fd64, %fd163, 0d7FF0000000000000, 0d7FF0000000000000;
	{
	.reg .b32 %temp; 
	mov.b64 	{%temp, %r46}, %fd163;
	}
	and.b32  	%r47, %r46, 2147483647;
	setp.eq.s32 	%p7, %r47, 0;
	selp.f64 	%fd165, 0dFFF0000000000000, %fd64, %p7;
$L__BB0_9:
	add.f64 	%fd96, %fd2, %fd165;
	div.rn.f64 	%fd15, %fd96, %fd3;
	sub.f64 	%fd16, %fd15, %fd3;
	abs.f64 	%fd97, %fd15;
	fma.rn.f64 	%fd17, %fd97, 0d3FCDA6711871100E, 0d3FF0000000000000;
	mul.f64 	%fd98, %fd15, 0dBFE0000000000000;
	mul.f64 	%fd18, %fd15, %fd98;
	fma.rn.f64 	%fd99, %fd18, 0d3FF71547652B82FE, 0d4338000000000000;
	{
	.reg .b32 %temp; 
	mov.b64 	{%r15, %temp}, %fd99;
	}
	mov.f64 	%fd100, 0dC338000000000000;
	add.rn.f64 	%fd101, %fd99, %fd100;
	fma.rn.f64 	%fd102, %fd101, 0dBFE62E42FEFA39EF, %fd18;
	fma.rn.f64 	%fd103, %fd101, 0dBC7ABC9E3B39803F, %fd102;
	fma.rn.f64 	%fd104, %fd103, 0d3E5ADE1569CE2BDF, 0d3E928AF3FCA213EA;
	fma.rn.f64 	%fd105, %fd104, %fd103, 0d3EC71DEE62401315;
	fma.rn.f64 	%fd106, %fd105, %fd103, 0d3EFA01997C89EB71;
	fma.rn.f64 	%fd107, %fd106, %fd103, 0d3F2A01A014761F65;
	fma.rn.f64 	%fd108, %fd107, %fd103, 0d3F56C16C1852B7AF;
	fma.rn.f64 	%fd109, %fd108, %fd103, 0d3F81111111122322;
	fma.rn.f64 	%fd110, %fd109, %fd103, 0d3FA55555555502A1;
	fma.rn.f64 	%fd111, %fd110, %fd103, 0d3FC5555555555511;
	fma.rn.f64 	%fd112, %fd111, %fd103, 0d3FE000000000000B;
	fma.rn.f64 	%fd113, %fd112, %fd103, 0d3FF0000000000000;
	fma.rn.f64 	%fd114, %fd113, %fd103, 0d3FF0000000000000;
	{
	.reg .b32 %temp; 
	mov.b64 	{%r16, %temp}, %fd114;
	}
	{
	.reg .b32 %temp; 
	mov.b64 	{%temp, %r17}, %fd114;
	}
	shl.b32 	%r56, %r15, 20;
	add.s32 	%r57, %r56, %r17;
	mov.b64 	%fd166, {%r16, %r57};
	{
	.reg .b32 %temp; 
	mov.b64 	{%temp, %r58}, %fd18;
	}
	mov.b32 	%f5, %r58;
	abs.f32 	%f1, %f5;
	setp.lt.f32 	%p9, %f1, 0f4086232B;
	@%p9 bra 	$L__BB0_12;
	setp.lt.f64 	%p10, %fd18, 0d0000000000000000;
	add.f64 	%fd115, %fd18, 0d7FF0000000000000;
	selp.f64 	%fd166, 0d0000000000000000, %fd115, %p10;
	setp.geu.f32 	%p11, %f1, 0f40874800;
	@%p11 bra 	$L__BB0_12;
	shr.u32 	%r59, %r15, 31;
	add.s32 	%r60, %r15, %r59;
	shr.s32 	%r61, %r60, 1;
	shl.b32 	%r62, %r61, 20;
	add.s32 	%r63, %r17, %r62;
	mov.b64 	%fd116, {%r16, %r63};
	sub.s32 	%r64, %r15, %r61;
	shl.b32 	%r65, %r64, 20;
	add.s32 	%r66, %r65, 1072693248;
	mov.b32 	%r67, 0;
	mov.b64 	%fd117, {%r67, %r66};
	mul.f64 	%fd166, %fd117, %fd116;
$L__BB0_12:
	rcp.rn.f64 	%fd118, %fd17;
	mul.f64 	%fd119, %fd166, 0d3FD9884540000000;
	fma.rn.f64 	%fd120, %fd118, 0d3FF548CDE0000000, 0dBFFD23DD40000000;
	fma.rn.f64 	%fd121, %fd118, %fd120, 0d3FFC80EF00000000;
	fma.rn.f64 	%fd122, %fd118, %fd121, 0dBFD6D1F0E0000000;
	fma.rn.f64 	%fd123, %fd118, %fd122, 0d3FD470BF40000000;
	mul.f64 	%fd124, %fd118, %fd123;
	mul.f64 	%fd125, %fd124, %fd119;
	setp.gt.f64 	%p12, %fd15, 0d0000000000000000;
	mov.f64 	%fd126, 0d3FF0000000000000;
	sub.f64 	%fd127, %fd126, %fd125;
	selp.f64 	%fd23, %fd127, %fd125, %p12;
	abs.f64 	%fd128, %fd16;
	fma.rn.f64 	%fd24, %fd128, 0d3FCDA6711871100E, 0d3FF0000000000000;
	mul.f64 	%fd129, %fd16, 0dBFE0000000000000;
	mul.f64 	%fd25, %fd16, %fd129;
	fma.rn.f64 	%fd130, %fd25, 0d3FF71547652B82FE, 0d4338000000000000;
	{
	.reg .b32 %temp; 
	mov.b64 	{%r18, %temp}, %fd130;
	}
	mov.f64 	%fd131, 0dC338000000000000;
	add.rn.f64 	%fd132, %fd130, %fd131;
	fma.rn.f64 	%fd133, %fd132, 0dBFE62E42FEFA39EF, %fd25;
	fma.rn.f64 	%fd134, %fd132, 0dBC7ABC9E3B39803F, %fd133;
	fma.rn.f64 	%fd135, %fd134, 0d3E5ADE1569CE2BDF, 0d3E928AF3FCA213EA;
	fma.rn.f64 	%fd136, %fd135, %fd134, 0d3EC71DEE62401315;
	fma.rn.f64 	%fd137, %fd136, %fd134, 0d3EFA01997C89EB71;
	fma.rn.f64 	%fd138, %fd137, %fd134, 0d3F2A01A014761F65;
	fma.rn.f64 	%fd139, %fd138, %fd134, 0d3F56C16C1852B7AF;
	fma.rn.f64 	%fd140, %fd139, %fd134, 0d3F81111111122322;
	fma.rn.f64 	%fd141, %fd140, %fd134, 0d3FA55555555502A1;
	fma.rn.f64 	%fd142, %fd141, %fd134, 0d3FC5555555555511;
	fma.rn.f64 	%fd143, %fd142, %fd134, 0d3FE000000000000B;
	fma.rn.f64 	%fd144, %fd143, %fd134, 0d3FF0000000000000;
	fma.rn.f64 	%fd145, %fd144, %fd134, 0d3FF0000000000000;
	{
	.reg .b32 %temp; 
	mov.b64 	{%r19, %temp}, %fd145;
	}
	{
	.reg .b32 %temp; 
	mov.b64 	{%temp, %r20}, %fd145;
	}
	shl.b32 	%r68, %r18, 20;
	add.s32 	%r69, %r68, %r20;
	mov.b64 	%fd167, {%r19, %r69};
	{
	.reg .b32 %temp; 
	mov.b64 	{%temp, %r70}, %fd25;
	}
	mov.b32 	%f6, %r70;
	abs.f32 	%f2, %f6;
	setp.lt.f32 	%p13, %f2, 0f4086232B;
	@%p13 bra 	$L__BB0_15;
	setp.lt.f64 	%p14, %fd25, 0d0000000000000000;
	add.f64 	%fd146, %fd25, 0d7FF0000000000000;
	selp.f64 	%fd167, 0d0000000000000000, %fd146, %p14;
	setp.geu.f32 	%p15, %f2, 0f40874800;
	@%p15 bra 	$L__BB0_15;
	shr.u32 	%r71, %r18, 31;
	add.s32 	%r72, %r18, %r71;
	shr.s32 	%r73, %r72, 1;
	shl.b32 	%r74, %r73, 20;
	add.s32 	%r75, %r20, %r74;
	mov.b64 	%fd147, {%r19, %r75};
	sub.s32 	%r76, %r18, %r73;
	shl.b32 	%r77, %r76, 20;
	add.s32 	%r78, %r77, 1072693248;
	mov.b32 	%r79, 0;
	mov.b64 	%fd148, {%r79, %r78};
	mul.f64 	%fd167, %fd148, %fd147;
$L__BB0_15:
	rcp.rn.f64 	%fd149, %fd24;
	mul.f64 	%fd150, %fd167, 0d3FD9884540000000;
	fma.rn.f64 	%fd151, %fd149, 0d3FF548CDE0000000, 0dBFFD23DD40000000;
	fma.rn.f64 	%fd152, %fd149, %fd151, 0d3FFC80EF00000000;
	fma.rn.f64 	%fd153, %fd149, %fd152, 0dBFD6D1F0E0000000;
	fma.rn.f64 	%fd154, %fd149, %fd153, 0d3FD470BF40000000;
	mul.f64 	%fd155, %fd149, %fd154;
	mul.f64 	%fd156, %fd155, %fd150;
	setp.gt.f64 	%p16, %fd16, 0d0000000000000000;
	mov.f64 	%fd157, 0d3FF0000000000000;
	sub.f64 	%fd158, %fd157, %fd156;
	selp.f64 	%fd159, %fd158, %fd156, %p16;
	mul.f64 	%fd160, %fd23, %fd5;
	mul.f64 	%fd161, %fd159, %fd4;
	sub.f64 	%fd162, %fd160, %fd161;
	mul.wide.s32 	%rd7, %r80, 8;
	add.s64 	%rd8, %rd1, %rd7;
	st.global.f64 	[%rd8], %fd162;
	add.s32 	%r80, %r80, %r3;
	setp.lt.s32 	%p17, %r80, %r22;
	@%p17 bra 	$L__BB0_2;
$L__BB0_16:
	ret;

}


// ===== COMPILED SASS (sm_100) =====

	.target	sm_100

	.elftype	@"ET_EXEC"


//--------------------- .note.nv.tkinfo           --------------------------
	.section	.note.nv.tkinfo,"",@"SHT_NOTE"
	.sectionflags	@"SHF_NOTE_NV_TKINFO"
	.tkinfo
        /*0018*/ 	.word	0x00000002
        /*0030*/ 	.string	""
        /*0030*/ 	.string	"ptxas"
        /*0030*/ 	.string	"Cuda compilation tools, release 13.0, V13.0.88"
        /*0030*/ 	.string	"Build cuda_13.0.r13.0/compiler.36424714_0"
        /*0030*/ 	.string	"-arch sm_100 -m 64 "



//--------------------- .note.nv.cuinfo           --------------------------
	.section	.note.nv.cuinfo,"",@"SHT_NOTE"
	.sectionflags	@"SHF_NOTE_NV_CUINFO"
        /*0018*/ 	.short	0x0002
        /*001a*/ 	.short	0x0064
        /*001c*/ 	.short	0x0082
	.zero		2


//--------------------- .nv.info                  --------------------------
	.section	.nv.info,"",@"SHT_CUDA_INFO"
	.align	4


	//----- nvinfo : EIATTR_REGCOUNT
	.align		4
        /*0000*/ 	.byte	0x04, 0x2f
        /*0002*/ 	.short	(.L_1 - .L_0)
	.align		4
.L_0:
        /*0004*/ 	.word	index@(bs)
        /*0008*/ 	.word	0x00000022


	//----- nvinfo : EIATTR_FRAME_SIZE
	.align		4
.L_1:
        /*000c*/ 	.byte	0x04, 0x11
        /*000e*/ 	.short	(.L_3 - .L_2)
	.align		4
.L_2:
        /*0010*/ 	.word	index@($__internal_2_$__cuda_sm20_drsqrt_f64_slowpath_v2)
        /*0014*/ 	.word	0x00000000


	//----- nvinfo : EIATTR_FRAME_SIZE
	.align		4
.L_3:
        /*0018*/ 	.byte	0x04, 0x11
        /*001a*/ 	.short	(.L_5 - .L_4)
	.align		4
.L_4:
        /*001c*/ 	.word	index@($__internal_1_$__cuda_sm20_div_rn_f64_full)
        /*0020*/ 	.word	0x00000000


	//----- nvinfo : EIATTR_FRAME_SIZE
	.align		4
.L_5:
        /*0024*/ 	.byte	0x04, 0x11
        /*0026*/ 	.short	(.L_7 - .L_6)
	.align		4
.L_6:
        /*0028*/ 	.word	index@($__internal_0_$__cuda_sm20_dblrcp_rn_slowpath_v3)
        /*002c*/ 	.word	0x00000000


	//----- nvinfo : EIATTR_FRAME_SIZE
	.align		4
.L_7:
        /*0030*/ 	.byte	0x04, 0x11
        /*0032*/ 	.short	(.L_9 - .L_8)
	.align		4
.L_8:
        /*0034*/ 	.word	index@(bs)
        /*0038*/ 	.word	0x00000000


	//----- nvinfo : EIATTR_MIN_STACK_SIZE
	.align		4
.L_9:
        /*003c*/ 	.byte	0x04, 0x12
        /*003e*/ 	.short	(.L_11 - .L_10)
	.align		4
.L_10:
        /*0040*/ 	.word	index@(bs)
        /*0044*/ 	.word	0x00000000
.L_11:


//--------------------- .nv.compat                --------------------------
	.section	.nv.compat,"",@"SHT_CUDA_COMPAT_INFO"
	.align	4
        /*0000*/ 	.byte	0x02, 0x09, 0x00, 0x00, 0x02, 0x02, 0x01, 0x00, 0x02, 0x05, 0x05, 0x00, 0x03, 0x07, 0x01, 0x01
        /*0010*/ 	.byte	0x02, 0x03, 0x00, 0x00, 0x02, 0x06, 0x01, 0x00, 0x04, 0x0b, 0x08, 0x00, 0x01, 0x00, 0x00, 0x00
        /*0020*/ 	.byte	0x00, 0x00, 0x00, 0x00


//--------------------- .nv.info.bs               --------------------------
	.section	.nv.info.bs,"",@"SHT_CUDA_INFO"
	.sectionflags	@""
	.align	4


	//----- nvinfo : EIATTR_CUDA_API_VERSION
	.align		4
        /*0000*/ 	.byte	0x04, 0x37
        /*0002*/ 	.short	(.L_13 - .L_12)
.L_12:
        /*0004*/ 	.word	0x00000082


	//----- nvinfo : EIATTR_KPARAM_INFO
	.align		4
.L_13:
        /*0008*/ 	.byte	0x04, 0x17
        /*000a*/ 	.short	(.L_15 - .L_14)
.L_14:
        /*000c*/ 	.word	0x00000000
        /*0010*/ 	.short	0x0006
        /*0012*/ 	.short	0x0030
        /*0014*/ 	.byte	0x00, 0xf0, 0x21, 0x00


	//----- nvinfo : EIATTR_KPARAM_INFO
	.align		4
.L_15:
        /*0018*/ 	.byte	0x04, 0x17
        /*001a*/ 	.short	(.L_17 - .L_16)
.L_16:
        /*001c*/ 	.word	0x00000000
        /*0020*/ 	.short	0x0005
        /*0022*/ 	.short	0x0028
        /*0024*/ 	.byte	0x00, 0xf0, 0x21, 0x00


	//----- nvinfo : EIATTR_KPARAM_INFO
	.align		4
.L_17:
        /*0028*/ 	.byte	0x04, 0x17
        /*002a*/ 	.short	(.L_19 - .L_18)
.L_18:
        /*002c*/ 	.word	0x00000000
        /*0030*/ 	.short	0x0004
        /*0032*/ 	.short	0x0020
        /*0034*/ 	.byte	0x00, 0xf0, 0x21, 0x00


	//----- nvinfo : EIATTR_KPARAM_INFO
	.align		4
.L_19:
        /*0038*/ 	.byte	0x04, 0x17
        /*003a*/ 	.short	(.L_21 - .L_20)
.L_20:
        /*003c*/ 	.word	0x00000000
        /*0040*/ 	.short	0x0003
        /*0042*/ 	.short	0x0018
        /*0044*/ 	.byte	0x00, 0xf0, 0x21, 0x00


	//----- nvinfo : EIATTR_KPARAM_INFO
	.align		4
.L_21:
        /*0048*/ 	.byte	0x04, 0x17
        /*004a*/ 	.short	(.L_23 - .L_22)
.L_22:
        /*004c*/ 	.word	0x00000000
        /*0050*/ 	.short	0x0002
        /*0052*/ 	.short	0x0010
        /*0054*/ 	.byte	0x00, 0xf0, 0x11, 0x00


	//----- nvinfo : EIATTR_KPARAM_INFO
	.align		4
.L_23:
        /*0058*/ 	.byte	0x04, 0x17
        /*005a*/ 	.short	(.L_25 - .L_24)
.L_24:
        /*005c*/ 	.word	0x00000000
        /*0060*/ 	.short	0x0001
        /*0062*/ 	.short	0x0008
        /*0064*/ 	.byte	0x00, 0xf5, 0x21, 0x00


	//----- nvinfo : EIATTR_KPARAM_INFO
	.align		4
.L_25:
        /*0068*/ 	.byte	0x04, 0x17
        /*006a*/ 	.short	(.L_27 - .L_26)
.L_26:
        /*006c*/ 	.word	0x00000000
        /*0070*/ 	.short	0x0000
        /*0072*/ 	.short	0x0000
        /*0074*/ 	.byte	0x00, 0xf5, 0x21, 0x00


	//----- nvinfo : EIATTR_SPARSE_MMA_MASK
	.align		4
.L_27:
        /*0078*/ 	.byte	0x03, 0x50
        /*007a*/ 	.short	0x0000


	//----- nvinfo : EIATTR_MAXREG_COUNT
	.align		4
        /*007c*/ 	.byte	0x03, 0x1b
        /*007e*/ 	.short	0x00ff


	//----- nvinfo : EIATTR_MERCURY_ISA_VERSION
	.align		4
        /*0080*/ 	.byte	0x03, 0x5f
        /*0082*/ 	.short	0x0101


	//----- nvinfo : EIATTR_VRC_CTA_INIT_COUNT
	.align		4
        /*0084*/ 	.byte	0x02, 0x4a
	.zero		1
	.zero		1


	//----- nvinfo : EIATTR_EXIT_INSTR_OFFSETS
	.align		4
        /*0088*/ 	.byte	0x04, 0x1c
        /*008a*/ 	.short	(.L_29 - .L_28)


	//   ....[0]....
.L_28:
        /*008c*/ 	.word	0x00000070


	//   ....[1]....
        /*0090*/ 	.word	0x00001d10


	//----- nvinfo : EIATTR_CRS_STACK_SIZE
	.align		4
.L_29:
        /*0094*/ 	.byte	0x04, 0x1e
        /*0096*/ 	.short	(.L_31 - .L_30)
.L_30:
        /*0098*/ 	.word	0x00000000


	//----- nvinfo : EIATTR_CBANK_PARAM_SIZE
	.align		4
.L_31:
        /*009c*/ 	.byte	0x03, 0x19
        /*009e*/ 	.short	0x0038


	//----- nvinfo : EIATTR_PARAM_CBANK
	.align		4
        /*00a0*/ 	.byte	0x04, 0x0a
        /*00a2*/ 	.short	(.L_33 - .L_32)
	.align		4
.L_32:
        /*00a4*/ 	.word	index@(.nv.constant0.bs)
        /*00a8*/ 	.short	0x0380
        /*00aa*/ 	.short	0x0038


	//----- nvinfo : EIATTR_SW_WAR
	.align		4
.L_33:
        /*00ac*/ 	.byte	0x04, 0x36
        /*00ae*/ 	.short	(.L_35 - .L_34)
.L_34:
        /*00b0*/ 	.word	0x00000008
.L_35:


//--------------------- .nv.callgraph             --------------------------
	.section	.nv.callgraph,"",@"SHT_CUDA_CALLGRAPH"
	.align	4
	.sectionentsize	8
	.align		4
        /*0000*/ 	.word	0x00000000
	.align		4
        /*0004*/ 	.word	0xffffffff
	.align		4
        /*0008*/ 	.word	0x00000000
	.align		4
        /*000c*/ 	.word	0xfffffffe
	.align		4
        /*0010*/ 	.word	0x00000000
	.align		4
        /*0014*/ 	.word	0xfffffffd
	.align		4
        /*0018*/ 	.word	0x00000000
	.align		4
        /*001c*/ 	.word	0xfffffffc


//--------------------- .text.bs                  --------------------------
	.section	.text.bs,"ax",@progbits
	.align	128
        .global         bs
        .type           bs,@function
        .size           bs,(.L_x_33 - bs)
        .other          bs,@"STO_CUDA_ENTRY STV_DEFAULT"
bs:
.text.bs:
[----:B------:R-:W-:Y:S01]  /*0000*/  LDC R1, c[0x0][0x37c] ;  /* 0x0000df00ff017b82 */ /* 0x000fe20000000800 */
[----:B------:R-:W0:Y:S07]  /*0010*/  S2R R0, SR_TID.X ;  /* 0x0000000000007919 */ /* 0x000e2e0000002100 */
[----:B------:R-:W0:Y:S01]  /*0020*/  S2UR UR4, SR_CTAID.X ;  /* 0x00000000000479c3 */ /* 0x000e220000002500 */
[----:B------:R-:W1:Y:S07]  /*0030*/  LDCU UR5, c[0x0][0x390] ;  /* 0x00007200ff0577ac */ /* 0x000e6e0008000800 */
[----:B------:R-:W0:Y:S02]  /*0040*/  LDC R15, c[0x0][0x360] ;  /* 0x0000d800ff0f7b82 */ /* 0x000e240000000800 */
[----:B0-----:R-:W-:-:S05]  /*0050*/  IMAD R0, R15, UR4, R0 ;  /* 0x000000040f007c24 */ /* 0x001fca000f8e0200 */
[----:B-1----:R-:W-:-:S13]  /*0060*/  ISETP.GE.AND P0, PT, R0, UR5, PT ;  /* 0x0000000500007c0c */ /* 0x002fda000bf06270 */
[----:B------:R-:W-:Y:S05]  /*0070*/  @P0 EXIT ;  /* 0x000000000000094d */ /* 0x000fea0003800000 */
[----:B------:R-:W0:Y:S01]  /*0080*/  LDCU UR4, c[0x0][0x3ac] ;  /* 0x00007580ff0477ac */ /* 0x000e220008000800 */
[----:B------:R-:W1:Y:S01]  /*0090*/  LDC.64 R6, c[0x0][0x3a8] ;  /* 0x0000ea00ff067b82 */ /* 0x000e620000000a00 */
[----:B------:R-:W-:Y:S01]  /*00a0*/  IMAD.MOV.U32 R2, RZ, RZ, RZ ;  /* 0x000000ffff027224 */ /* 0x000fe200078e00ff */
[----:B0-----:R-:W0:Y:S01]  /*00b0*/  MUFU.RSQ64H R3, UR4 ;  /* 0x0000000400037d08 */ /* 0x001e220008001c00 */
[----:B------:R-:W-:-:S04]  /*00c0*/  UIADD3 UR4, UPT, UPT, UR4, -0x100000, URZ ;  /* 0xfff0000004047890 */ /* 0x000fc8000fffe0ff */
[----:B------:R-:W-:Y:S01]  /*00d0*/  UISETP.GE.U32.AND UP0, UPT, UR4, 0x7fe00000, UPT ;  /* 0x7fe000000400788c */ /* 0x000fe2000bf06070 */
[----:B0-----:R-:W-:-:S08]  /*00e0*/  DMUL R4, R2, R2 ;  /* 0x0000000202047228 */ /* 0x001fd00000000000 */
[----:B-1----:R-:W-:Y:S01]  /*00f0*/  DFMA R4, -R4, R6, 1 ;  /* 0x3ff000000404742b */ /* 0x002fe20000000106 */
[----:B------:R-:W-:Y:S02]  /*0100*/  IMAD.MOV.U32 R6, RZ, RZ, 0x0 ;  /* 0x00000000ff067424 */ /* 0x000fe400078e00ff */
[----:B------:R-:W-:-:S06]  /*0110*/  IMAD.MOV.U32 R7, RZ, RZ, 0x3fd80000 ;  /* 0x3fd80000ff077424 */ /* 0x000fcc00078e00ff */
[----:B------:R-:W-:Y:S02]  /*0120*/  DFMA R6, R4, R6, 0.5 ;  /* 0x3fe000000406742b */ /* 0x000fe40000000006 */
[----:B------:R-:W-:-:S08]  /*0130*/  DMUL R4, R2, R4 ;  /* 0x0000000402047228 */ /* 0x000fd00000000000 */
[----:B------:R-:W-:Y:S01]  /*0140*/  DFMA R2, R6, R4, R2 ;  /* 0x000000040602722b */ /* 0x000fe20000000002 */
[----:B------:R-:W-:Y:S10]  /*0150*/  BRA.U !UP0, `(.L_x_0) ;  /* 0x0000000108107547 */ /* 0x000ff4000b800000 */
[----:B------:R-:W-:-:S07]  /*0160*/  MOV R10, 0x180 ;  /* 0x00000180000a7802 */ /* 0x000fce0000000f00 */
[----:B------:R-:W-:Y:S05]  /*0170*/  CALL.REL.NOINC `($__internal_2_$__cuda_sm20_drsqrt_f64_slowpath_v2) ;  /* 0x0000002000f47944 */ /* 0x000fea0003c00000 */
[----:B------:R-:W-:Y:S02]  /*0180*/  IMAD.MOV.U32 R2, RZ, RZ, R4 ;  /* 0x000000ffff027224 */ /* 0x000fe400078e0004 */
[----:B------:R-:W-:-:S07]  /*0190*/  IMAD.MOV.U32 R3, RZ, RZ, R5 ;  /* 0x000000ffff037224 */ /* 0x000fce00078e0005 */
.L_x_0:
[----:B------:R-:W0:Y:S01]  /*01a0*/  MUFU.RCP64H R5, R3 ;  /* 0x0000000300057308 */ /* 0x000e220000001800 */
[----:B------:R-:W-:-:S05]  /*01b0*/  VIADD R4, R3, 0x300402 ;  /* 0x0030040203047836 */ /* 0x000fca0000000000 */
[----:B------:R-:W-:Y:S01]  /*01c0*/  FSETP.GEU.AND P0, PT, |R4|, 5.8789094863358348022e-39, PT ;  /* 0x004004020400780b */ /* 0x000fe20003f0e200 */
[----:B0-----:R-:W-:-:S08]  /*01d0*/  DFMA R6, R4, -R2, 1 ;  /* 0x3ff000000406742b */ /* 0x001fd00000000802 */
[----:B------:R-:W-:-:S08]  /*01e0*/  DFMA R6, R6, R6, R6 ;  /* 0x000000060606722b */ /* 0x000fd00000000006 */
[----:B------:R-:W-:-:S08]  /*01f0*/  DFMA R6, R4, R6, R4 ;  /* 0x000000060406722b */ /* 0x000fd00000000004 */
[----:B------:R-:W-:-:S08]  /*0200*/  DFMA R8, R6, -R2, 1 ;  /* 0x3ff000000608742b */ /* 0x000fd00000000802 */
[----:B------:R-:W-:Y:S01]  /*0210*/  DFMA R6, R6, R8, R6 ;  /* 0x000000080606722b */ /* 0x000fe20000000006 */
[----:B------:R-:W-:Y:S10]  /*0220*/  @P0 BRA `(.L_x_1) ;  /* 0x0000000000200947 */ /* 0x000ff40003800000 */
[----:B------:R-:W-:Y:S01]  /*0230*/  LOP3.LUT R24, R3, 0x7fffffff, RZ, 0xc0, !PT ;  /* 0x7fffffff03187812 */ /* 0x000fe200078ec0ff */
[----:B------:R-:W-:Y:S01]  /*0240*/  IMAD.MOV.U32 R20, RZ, RZ, R2 ;  /* 0x000000ffff147224 */ /* 0x000fe200078e0002 */
[----:B------:R-:W-:Y:S02]  /*0250*/  MOV R21, R3 ;  /* 0x0000000300157202 */ /* 0x000fe40000000f00 */
[----:B------:R-:W-:Y:S01]  /*0260*/  MOV R14, 0x290 ;  /* 0x00000290000e7802 */ /* 0x000fe20000000f00 */
[----:B------:R-:W-:-:S07]  /*0270*/  VIADD R24, R24, 0xfff00000 ;  /* 0xfff0000018187836 */ /* 0x000fce0000000000 */
[----:B------:R-:W-:Y:S05]  /*0280*/  CALL.REL.NOINC `($__internal_0_$__cuda_sm20_dblrcp_rn_slowpath_v3) ;  /* 0x0000001800a47944 */ /* 0x000fea0003c00000 */
[----:B------:R-:W-:Y:S02]  /*0290*/  IMAD.MOV.U32 R6, RZ, RZ, R22 ;  /* 0x000000ffff067224 */ /* 0x000fe400078e0016 */
[----:B------:R-:W-:-:S07]  /*02a0*/  IMAD.MOV.U32 R7, RZ, RZ, R23 ;  /* 0x000000ffff077224 */ /* 0x000fce00078e0017 */
.L_x_1:
[----:B------:R-:W0:Y:S01]  /*02b0*/  LDC.64 R4, c[0x0][0x3a8] ;  /* 0x0000ea00ff047b82 */ /* 0x000e220000000a00 */
[----:B------:R-:W0:Y:S01]  /*02c0*/  LDCU.64 UR12, c[0x0][0x398] ;  /* 0x00007300ff0c77ac */ /* 0x000e220008000a00 */
[----:B------:R-:W-:Y:S02]  /*02d0*/  IMAD.MOV.U32 R2, RZ, RZ, 0x652b82fe ;  /* 0x652b82feff027424 */ /* 0x000fe400078e00ff */
[----:B------:R-:W-:Y:S01]  /*02e0*/  IMAD.MOV.U32 R3, RZ, RZ, 0x3ff71547 ;  /* 0x3ff71547ff037424 */ /* 0x000fe200078e00ff */
[----:B------:R-:W-:Y:S01]  /*02f0*/  UMOV UR4, 0xfefa39ef ;  /* 0xfefa39ef00047882 */ /* 0x000fe20000000000 */
[----:B------:R-:W-:Y:S01]  /*0300*/  UMOV UR5, 0x3fe62e42 ;  /* 0x3fe62e4200057882 */ /* 0x000fe20000000000 */
[----:B------:R-:W1:Y:S01]  /*0310*/  LDCU.64 UR14, c[0x0][0x3b0] ;  /* 0x00007600ff0e77ac */ /* 0x000e620008000a00 */
[----:B------:R-:W2:Y:S01]  /*0320*/  LDCU UR10, c[0x0][0x370] ;  /* 0x00006e00ff0a77ac */ /* 0x000ea20008000800 */
[----:B------:R-:W3:Y:S01]  /*0330*/  LDCU.64 UR6, c[0x0][0x3a8] ;  /* 0x00007500ff0677ac */ /* 0x000ee20008000a00 */
[----:B------:R-:W4:Y:S01]  /*0340*/  LDCU UR8, c[0x0][0x390] ;  /* 0x00007200ff0877ac */ /* 0x000f220008000800 */
[----:B------:R-:W0:Y:S02]  /*0350*/  LDCU UR9, c[0x0][0x3b4] ;  /* 0x00007680ff0977ac */ /* 0x000e240008000800 */
[----:B0-----:R-:W-:Y:S01]  /*0360*/  DMUL R4, R4, -UR12 ;  /* 0x8000000c04047c28 */ /* 0x001fe20008000000 */
[----:B--2---:R-:W-:-:S07]  /*0370*/  IMAD R15, R15, UR10, RZ ;  /* 0x0000000a0f0f7c24 */ /* 0x004fce000f8e02ff */
[C---:B------:R-:W-:Y:S02]  /*0380*/  DFMA R2, R4.reuse, R2, 6.75539944105574400000e+15 ;  /* 0x433800000402742b */ /* 0x040fe40000000002 */
[----:B------:R-:W-:Y:S01]  /*0390*/  DSETP.GEU.AND P2, PT, R4, RZ, PT ;  /* 0x000000ff0400722a */ /* 0x000fe20003f4e000 */
[C---:B------:R-:W-:Y:S02]  /*03a0*/  FSETP.GEU.AND P1, PT, |R5|.reuse, 4.1917929649353027344, PT ;  /* 0x4086232b0500780b */ /* 0x040fe40003f2e200 */
[----:B------:R-:W-:-:S03]  /*03b0*/  FSETP.GEU.AND P0, PT, |R5|, 4.2275390625, PT ;  /* 0x408748000500780b */ /* 0x000fc60003f0e200 */
[----:B------:R-:W-:Y:S02]  /*03c0*/  DADD R8, R2, -6.75539944105574400000e+15 ;  /* 0xc338000002087429 */ /* 0x000fe40000000000 */
[----:B------:R-:W-:-:S04]  /*03d0*/  LEA.HI R3, R2, R2, RZ, 0x1 ;  /* 0x0000000202037211 */ /* 0x000fc800078f08ff */
[----:B------:R-:W-:Y:S02]  /*03e0*/  SHF.R.S32.HI R3, RZ, 0x1, R3 ;  /* 0x00000001ff037819 */ /* 0x000fe40000011403 */
[----:B------:R-:W-:Y:S01]  /*03f0*/  DFMA R10, R8, -UR4, R4 ;  /* 0x80000004080a7c2b */ /* 0x000fe20008000004 */
[----:B------:R-:W-:Y:S01]  /*0400*/  UMOV UR4, 0x3b39803f ;  /* 0x3b39803f00047882 */ /* 0x000fe20000000000 */
[----:B------:R-:W-:Y:S01]  /*0410*/  UMOV UR5, 0x3c7abc9e ;  /* 0x3c7abc9e00057882 */ /* 0x000fe20000000000 */
[----:B------:R-:W-:-:S04]  /*0420*/  IADD3 R18, PT, PT, R2, -R3, RZ ;  /* 0x8000000302127210 */ /* 0x000fc80007ffe0ff */
[----:B------:R-:W-:Y:S01]  /*0430*/  LEA R19, R18, 0x3ff00000, 0x14 ;  /* 0x3ff0000012137811 */ /* 0x000fe200078ea0ff */
[----:B------:R-:W-:Y:S01]  /*0440*/  DFMA R8, R8, -UR4, R10 ;  /* 0x8000000408087c2b */ /* 0x000fe2000800000a */
[----:B------:R-:W-:Y:S01]  /*0450*/  UMOV UR4, 0x69ce2bdf ;  /* 0x69ce2bdf00047882 */ /* 0x000fe20000000000 */
[----:B------:R-:W-:Y:S01]  /*0460*/  IMAD.MOV.U32 R10, RZ, RZ, -0x35dec16 ;  /* 0xfca213eaff0a7424 */ /* 0x000fe200078e00ff */
[----:B------:R-:W-:Y:S01]  /*0470*/  UMOV UR5, 0x3e5ade15 ;  /* 0x3e5ade1500057882 */ /* 0x000fe20000000000 */
[----:B------:R-:W-:Y:S02]  /*0480*/  IMAD.MOV.U32 R11, RZ, RZ, 0x3e928af3 ;  /* 0x3e928af3ff0b7424 */ /* 0x000fe400078e00ff */
[----:B------:R-:W-:-:S04]  /*0490*/  IMAD.MOV.U32 R18, RZ, RZ, RZ ;  /* 0x000000ffff127224 */ /* 0x000fc800078e00ff */
[----:B------:R-:W-:Y:S01]  /*04a0*/  DFMA R10, R8, UR4, R10 ;  /* 0x00000004080a7c2b */ /* 0x000fe2000800000a */
[----:B------:R-:W-:Y:S01]  /*04b0*/  UMOV UR4, 0x62401315 ;  /* 0x6240131500047882 */ /* 0x000fe20000000000 */
[----:B------:R-:W-:-:S06]  /*04c0*/  UMOV UR5, 0x3ec71dee ;  /* 0x3ec71dee00057882 */ /* 0x000fcc0000000000 */
[----:B------:R-:W-:Y:S01]  /*04d0*/  DFMA R10, R8, R10, UR4 ;  /* 0x00000004080a7e2b */ /* 0x000fe2000800000a */
        /* <DEDUP_REMOVED lines=20> */
[C---:B------:R-:W-:Y:S01]  /*0620*/  DFMA R10, R8.reuse, R10, UR4 ;  /* 0x00000004080a7e2b */ /* 0x040fe2000800000a */
[----:B------:R-:W0:Y:S07]  /*0630*/  LDCU.64 UR4, c[0x0][0x358] ;  /* 0x00006b00ff0477ac */ /* 0x000e2e0008000a00 */
[C---:B------:R-:W-:Y:S02]  /*0640*/  DFMA R12, R8.reuse, R10, 1 ;  /* 0x3ff00000080c742b */ /* 0x040fe4000000000a */
[----:B------:R-:W2:Y:S06]  /*0650*/  LDC.64 R10, c[0x0][0x3a0] ;  /* 0x0000e800ff0a7b82 */ /* 0x000eac0000000a00 */
[----:B------:R-:W-:-:S02]  /*0660*/  DFMA R8, R8, R12, 1 ;  /* 0x3ff000000808742b */ /* 0x000fc4000000000c */
[----:B------:R-:W-:Y:S01]  /*0670*/  DADD R12, R4, +INF ;  /* 0x7ff00000040c7429 */ /* 0x000fe20000000000 */
[----:B------:R-:W0:Y:S07]  /*0680*/  LDC.64 R4, c[0x0][0x3b0] ;  /* 0x0000ec00ff047b82 */ /* 0x000e2e0000000a00 */
[--C-:B------:R-:W-:Y:S02]  /*0690*/  IMAD R17, R3, 0x100000, R9.reuse ;  /* 0x0010000003117824 */ /* 0x100fe400078e0209 */
[----:B------:R-:W-:Y:S01]  /*06a0*/  IMAD.MOV.U32 R16, RZ, RZ, R8 ;  /* 0x000000ffff107224 */ /* 0x000fe200078e0008 */
[----:B------:R-:W-:Y:S01]  /*06b0*/  FSEL R21, R13, RZ, P2 ;  /* 0x000000ff0d157208 */ /* 0x000fe20001000000 */
[----:B------:R-:W-:-:S04]  /*06c0*/  IMAD R13, R2, 0x100000, R9 ;  /* 0x00100000020d7824 */ /* 0x000fc800078e0209 */
[----:B------:R-:W-:Y:S01]  /*06d0*/  DMUL R16, R16, R18 ;  /* 0x0000001210107228 */ /* 0x000fe20000000000 */
[----:B------:R-:W-:Y:S01]  /*06e0*/  FSEL R19, R12, RZ, P2 ;  /* 0x000000ff0c137208 */ /* 0x000fe20001000000 */
[----:B--2---:R-:W-:Y:S02]  /*06f0*/  DMUL R2, R10, 0.5 ;  /* 0x3fe000000a027828 */ /* 0x004fe40000000000 */
[----:B------:R-:W-:-:S06]  /*0700*/  DMUL R6, R6, R10 ;  /* 0x0000000a06067228 */ /* 0x000fcc0000000000 */
[----:B------:R-:W-:Y:S02]  /*0710*/  FSEL R9, R19, R16, P0 ;  /* 0x0000001013097208 */ /* 0x000fe40000000000 */
[----:B------:R-:W-:Y:S02]  /*0720*/  @P1 FSEL R13, R21, R17, P0 ;  /* 0x00000011150d1208 */ /* 0x000fe40000000000 */
[----:B------:R-:W-:Y:S01]  /*0730*/  FSEL R12, R8, R9, !P1 ;  /* 0x00000009080c7208 */ /* 0x000fe20004800000 */
[----:B------:R-:W-:-:S05]  /*0740*/  DFMA R8, R2, R10, UR12 ;  /* 0x0000000c02087e2b */ /* 0x000fca000800000a */
[----:B01-34-:R-:W-:-:S11]  /*0750*/  DMUL R10, R12, UR14 ;  /* 0x0000000e0c0a7c28 */ /* 0x01bfd60008000000 */
.L_x_17:
[----:B------:R-:W0:Y:S02]  /*0760*/  LDC.64 R12, c[0x0][0x380] ;  /* 0x0000e000ff0c7b82 */ /* 0x000e240000000a00 */
[----:B0-----:R-:W-:-:S06]  /*0770*/  IMAD.WIDE R12, R0, 0x8, R12 ;  /* 0x00000008000c7825 */ /* 0x001fcc00078e020c */
[----:B------:R-:W2:Y:S01]  /*0780*/  LDG.E.64 R12, desc[UR4][R12.64] ;  /* 0x000000040c0c7981 */ /* 0x000ea2000c1e1b00 */
[----:B------:R-:W0:Y:S01]  /*0790*/  MUFU.RCP64H R3, UR9 ;  /* 0x0000000900037d08 */ /* 0x000e220008001800 */
[----:B------:R-:W-:Y:S01]  /*07a0*/  IMAD.MOV.U32 R2, RZ, RZ, 0x1 ;  /* 0x00000001ff027424 */ /* 0x000fe200078e00ff */
[----:B------:R-:W-:Y:S05]  /*07b0*/  BSSY.RECONVERGENT B0, `(.L_x_2) ;  /* 0x0000016000007945 */ /* 0x000fea0003800200 */
[----:B0-----:R-:W-:-:S08]  /*07c0*/  DFMA R16, R2, -R4, 1 ;  /* 0x3ff000000210742b */ /* 0x001fd00000000804 */
[----:B------:R-:W-:-:S08]  /*07d0*/  DFMA R16, R16, R16, R16 ;  /* 0x000000101010722b */ /* 0x000fd00000000010 */
[----:B------:R-:W-:-:S08]  /*07e0*/  DFMA R16, R2, R16, R2 ;  /* 0x000000100210722b */ /* 0x000fd00000000002 */
[----:B------:R-:W-:-:S08]  /*07f0*/  DFMA R2, R16, -R4, 1 ;  /* 0x3ff000001002742b */ /* 0x000fd00000000804 */
[----:B------:R-:W-:-:S08]  /*0800*/  DFMA R2, R16, R2, R16 ;  /* 0x000000021002722b */ /* 0x000fd00000000010 */
[----:B--2---:R-:W-:Y:S01]  /*0810*/  DMUL R16, R12, R2 ;  /* 0x000000020c107228 */ /* 0x004fe20000000000 */
[----:B------:R-:W-:-:S07]  /*0820*/  FSETP.GEU.AND P1, PT, |R13|, 6.5827683646048100446e-37, PT ;  /* 0x036000000d00780b */ /* 0x000fce0003f2e200 */
[----:B------:R-:W-:-:S08]  /*0830*/  DFMA R18, R16, -R4, R12 ;  /* 0x800000041012722b */ /* 0x000fd0000000000c */
[----:B------:R-:W-:-:S10]  /*0840*/  DFMA R2, R2, R18, R16 ;  /* 0x000000120202722b */ /* 0x000fd40000000010 */
[----:B------:R-:W-:-:S05]  /*0850*/  FFMA R14, RZ, UR9, R3 ;  /* 0x00000009ff0e7c23 */ /* 0x000fca0008000003 */
[----:B------:R-:W-:-:S13]  /*0860*/  FSETP.GT.AND P0, PT, |R14|, 1.469367938527859385e-39, PT ;  /* 0x001000000e00780b */ /* 0x000fda0003f04200 */
[----:B------:R-:W-:Y:S05]  /*0870*/  @P0 BRA P1, `(.L_x_3) ;  /* 0x0000000000240947 */ /* 0x000fea0000800000 */
[----:B------:R-:W0:Y:S01]  /*0880*/  LDCU.64 UR10, c[0x0][0x3b0] ;  /* 0x00007600ff0a77ac */ /* 0x000e220008000a00 */
[----:B------:R-:W-:Y:S01]  /*0890*/  IMAD.MOV.U32 R2, RZ, RZ, R12 ;  /* 0x000000ffff027224 */ /* 0x000fe200078e000c */
[----:B------:R-:W-:Y:S01]  /*08a0*/  MOV R14, 0x8f0 ;  /* 0x000008f0000e7802 */ /* 0x000fe20000000f00 */
[----:B------:R-:W-:Y:S02]  /*08b0*/  IMAD.MOV.U32 R3, RZ, RZ, R13 ;  /* 0x000000ffff037224 */ /* 0x000fe400078e000d */
[----:B0-----:R-:W-:Y:S01]  /*08c0*/  IMAD.U32 R18, RZ, RZ, UR10 ;  /* 0x0000000aff127e24 */ /* 0x001fe2000f8e00ff */
[----:B------:R-:W-:-:S07]  /*08d0*/  MOV R19, UR11 ;  /* 0x0000000b00137c02 */ /* 0x000fce0008000f00 */
[----:B------:R-:W-:Y:S05]  /*08e0*/  CALL.REL.NOINC `($__internal_1_$__cuda_sm20_div_rn_f64_full) ;  /* 0x0000001400ac7944 */ /* 0x000fea0003c00000 */
[----:B------:R-:W-:Y:S02]  /*08f0*/  IMAD.MOV.U32 R2, RZ, RZ, R24 ;  /* 0x000000ffff027224 */ /* 0x000fe400078e0018 */
[----:B------:R-:W-:-:S07]  /*0900*/  IMAD.MOV.U32 R3, RZ, RZ, R25 ;  /* 0x000000ffff037224 */ /* 0x000fce00078e0019 */
.L_x_3:
[----:B------:R-:W-:Y:S05]  /*0910*/  BSYNC.RECONVERGENT B0 ;  /* 0x0000000000007941 */ /* 0x000fea0003800200 */
.L_x_2:
[----:B------:R-:W-:Y:S01]  /*0920*/  ISETP.GT.AND P0, PT, R3, 0xfffff, PT ;  /* 0x000fffff0300780c */ /* 0x000fe20003f04270 */
[----:B------:R-:W-:Y:S01]  /*0930*/  IMAD.MOV.U32 R16, RZ, RZ, R2 ;  /* 0x000000ffff107224 */ /* 0x000fe200078e0002 */
[----:B------:R-:W-:Y:S01]  /*0940*/  BSSY.RECONVERGENT B0, `(.L_x_4) ;  /* 0x000004f000007945 */ /* 0x000fe20003800200 */
[----:B------:R-:W-:-:S10]  /*0950*/  IMAD.MOV.U32 R17, RZ, RZ, R3 ;  /* 0x000000ffff117224 */ /* 0x000fd400078e0003 */
[----:B------:R-:W-:-:S10]  /*0960*/  @!P0 DMUL R16, R16, 1.80143985094819840000e+16 ;  /* 0x4350000010108828 */ /* 0x000fd40000000000 */
[----:B------:R-:W-:Y:S02]  /*0970*/  @!P0 IMAD.MOV.U32 R3, RZ, RZ, R17 ;  /* 0x000000ffff038224 */ /* 0x000fe400078e0011 */
[----:B------:R-:W-:Y:S02]  /*0980*/  @!P0 IMAD.MOV.U32 R2, RZ, RZ, R16 ;  /* 0x000000ffff028224 */ /* 0x000fe400078e0010 */
[----:B------:R-:W-:-:S05]  /*0990*/  VIADD R14, R3, 0xffffffff ;  /* 0xffffffff030e7836 */ /* 0x000fca0000000000 */
[----:B------:R-:W-:Y:S02]  /*09a0*/  ISETP.GT.U32.AND P1, PT, R14, 0x7feffffe, PT ;  /* 0x7feffffe0e00780c */ /* 0x000fe40003f24070 */
[----:B------:R-:W-:Y:S01]  /*09b0*/  MOV R14, 0xfffffc01 ;  /* 0xfffffc01000e7802 */ /* 0x000fe20000000f00 */
[----:B------:R-:W-:-:S10]  /*09c0*/  @!P0 IMAD.MOV.U32 R14, RZ, RZ, -0x435 ;  /* 0xfffffbcbff0e8424 */ /* 0x000fd400078e00ff */
[----:B------:R-:W-:Y:S05]  /*09d0*/  @P1 BRA `(.L_x_5) ;  /* 0x0000000000fc1947 */ /* 0x000fea0003800000 */
[----:B------:R-:W-:Y:S01]  /*09e0*/  LOP3.LUT R16, R3, 0xfffff, RZ, 0xc0, !PT ;  /* 0x000fffff03107812 */ /* 0x000fe200078ec0ff */
[----:B------:R-:W-:Y:S01]  /*09f0*/  IMAD.MOV.U32 R22, RZ, RZ, RZ ;  /* 0x000000ffff167224 */ /* 0x000fe200078e00ff */
[----:B------:R-:W-:Y:S01]  /*0a00*/  MOV R27, 0x3ed0ee25 ;  /* 0x3ed0ee25001b7802 */ /* 0x000fe20000000f00 */
[----:B------:R-:W-:Y:S01]  /*0a10*/  IMAD.MOV.U32 R26, RZ, RZ, -0x748574fc ;  /* 0x8b7a8b04ff1a7424 */ /* 0x000fe200078e00ff */
[----:B------:R-:W-:Y:S01]  /*0a20*/  LOP3.LUT R17, R16, 0x3ff00000, RZ, 0xfc, !PT ;  /* 0x3ff0000010117812 */ /* 0x000fe200078efcff */
[----:B------:R-:W-:Y:S01]  /*0a30*/  IMAD.MOV.U32 R16, RZ, RZ, R2 ;  /* 0x000000ffff107224 */ /* 0x000fe200078e0002 */
[----:B------:R-:W-:Y:S01]  /*0a40*/  UMOV UR10, 0x3ae80f1e ;  /* 0x3ae80f1e000a7882 */ /* 0x000fe20000000000 */
[----:B------:R-:W-:Y:S01]  /*0a50*/  UMOV UR11, 0x3eb1380b ;  /* 0x3eb1380b000b7882 */ /* 0x000fe20000000000 */
[----:B------:R-:W-:Y:S02]  /*0a60*/  ISETP.GE.U32.AND P0, PT, R17, 0x3ff6a09f, PT ;  /* 0x3ff6a09f1100780c */ /* 0x000fe40003f06070 */
[----:B------:R-:W-:-:S11]  /*0a70*/  LEA.HI R3, R3, R14, RZ, 0xc ;  /* 0x0000000e03037211 */ /* 0x000fd600078f60ff */
[----:B------:R-:W-:Y:S02]  /*0a80*/  @P0 VIADD R19, R17, 0xfff00000 ;  /* 0xfff0000011130836 */ /* 0x000fe40000000000 */
[----:B------:R-:W-:Y:S02]  /*0a90*/  @P0 VIADD R3, R3, 0x1 ;  /* 0x0000000103030836 */ /* 0x000fe40000000000 */
[----:B------:R-:W-:-:S03]  /*0aa0*/  @P0 IMAD.MOV.U32 R17, RZ, RZ, R19 ;  /* 0x000000ffff110224 */ /* 0x000fc600078e0013 */
[----:B------:R-:W-:Y:S01]  /*0ab0*/  LOP3.LUT R2, R3, 0x80000000, RZ, 0x3c, !PT ;  /* 0x8000000003027812 */ /* 0x000fe200078e3cff */
[----:B------:R-:W-:Y:S02]  /*0ac0*/  IMAD.MOV.U32 R3, RZ, RZ, 0x43300000 ;  /* 0x43300000ff037424 */ /* 0x000fe400078e00ff */
[C---:B------:R-:W-:Y:S02]  /*0ad0*/  DADD R24, R16.reuse, 1 ;  /* 0x3ff0000010187429 */ /* 0x040fe40000000000 */
[----:B------:R-:W-:-:S04]  /*0ae0*/  DADD R16, R16, -1 ;  /* 0xbff0000010107429 */ /* 0x000fc80000000000 */
[----:B------:R-:W0:Y:S02]  /*0af0*/  MUFU.RCP64H R23, R25 ;  /* 0x0000001900177308 */ /* 0x000e240000001800 */
[----:B0-----:R-:W-:-:S08]  /*0b00*/  DFMA R18, -R24, R22, 1 ;  /* 0x3ff000001812742b */ /* 0x001fd00000000116 */
[----:B------:R-:W-:-:S08]  /*0b10*/  DFMA R18, R18, R18, R18 ;  /* 0x000000121212722b */ /* 0x000fd00000000012 */
[----:B------:R-:W-:-:S08]  /*0b20*/  DFMA R22, R22, R18, R22 ;  /* 0x000000121616722b */ /* 0x000fd00000000016 */
[----:B------:R-:W-:-:S08]  /*0b30*/  DMUL R20, R16, R22 ;  /* 0x0000001610147228 */ /* 0x000fd00000000000 */
[----:B------:R-:W-:-:S08]  /*0b40*/  DFMA R20, R16, R22, R20 ;  /* 0x000000161014722b */ /* 0x000fd00000000014 */
[----:B------:R-:W-:-:S08]  /*0b50*/  DMUL R18, R20, R20 ;  /* 0x0000001414127228 */ /* 0x000fd00000000000 */
[----:B------:R-:W-:Y:S01]  /*0b60*/  DFMA R24, R18, UR10, R26 ;  /* 0x0000000a12187c2b */ /* 0x000fe2000800001a */
[----:B------:R-:W-:Y:S01]  /*0b70*/  UMOV UR10, 0x9f02676f ;  /* 0x9f02676f000a7882 */ /* 0x000fe20000000000 */
[----:B------:R-:W-:Y:S01]  /*0b80*/  UMOV UR11, 0x3ef3b266 ;  /* 0x3ef3b266000b7882 */ /* 0x000fe20000000000 */
[----:B------:R-:W-:-:S05]  /*0b90*/  DADD R26, R16, -R20 ;  /* 0x00000000101a7229 */ /* 0x000fca0000000814 */
[----:B------:R-:W-:Y:S01]  /*0ba0*/  DFMA R24, R18, R24, UR10 ;  /* 0x0000000a12187e2b */ /* 0x000fe20008000018 */
[----:B------:R-:W-:Y:S01]  /*0bb0*/  UMOV UR10, 0xa9ab0956 ;  /* 0xa9ab0956000a7882 */ /* 0x000fe20000000000 */
[----:B------:R-:W-:Y:S01]  /*0bc0*/  UMOV UR11, 0x3f1745cb ;  /* 0x3f1745cb000b7882 */ /* 0x000fe20000000000 */
[----:B------:R-:W-:-:S05]  /*0bd0*/  DADD R26, R26, R26 ;  /* 0x000000001a1a7229 */ /* 0x000fca000000001a */
[----:B------:R-:W-:Y:S01]  /*0be0*/  DFMA R24, R18, R24, UR10 ;  /* 0x0000000a12187e2b */ /* 0x000fe20008000018 */
[----:B------:R-:W-:Y:S01]  /*0bf0*/  UMOV UR10, 0x2d1b5154 ;  /* 0x2d1b5154000a7882 */ /* 0x000fe20000000000 */
[----:B------:R-:W-:Y:S01]  /*0c00*/  UMOV UR11, 0x3f3c71c7 ;  /* 0x3f3c71c7000b7882 */ /* 0x000fe20000000000 */
[----:B------:R-:W-:-:S05]  /*0c10*/  DFMA R26, R16, -R20, R26 ;  /* 0x80000014101a722b */ /* 0x000fca000000001a */
[----:B------:R-:W-:Y:S01]  /*0c20*/  DFMA R24, R18, R24, UR10 ;  /* 0x0000000a12187e2b */ /* 0x000fe20008000018 */
[----:B------:R-:W-:Y:S01]  /*0c30*/  UMOV UR10, 0x923be72d ;  /* 0x923be72d000a7882 */ /* 0x000fe20000000000 */
[----:B------:R-:W-:Y:S01]  /*0c40*/  UMOV UR11, 0x3f624924 ;  /* 0x3f624924000b7882 */ /* 0x000fe20000000000 */
[----:B------:R-:W-:-:S05]  /*0c50*/  DMUL R26, R22, R26 ;  /* 0x0000001a161a7228 */ /* 0x000fca0000000000 */
[----:B------:R-:W-:Y:S01]  /*0c60*/  DFMA R24, R18, R24, UR10 ;  /* 0x0000000a12187e2b */ /* 0x000fe20008000018 */
[----:B------:R-:W-:Y:S01]  /*0c70*/  UMOV UR10, 0x9999a3c4 ;  /* 0x9999a3c4000a7882 */ /* 0x000fe20000000000 */
[----:B------:R-:W-:-:S06]  /*0c80*/  UMOV UR11, 0x3f899999 ;  /* 0x3f899999000b7882 */ /* 0x000fcc0000000000 */
[----:B------:R-:W-:Y:S01]  /*0c90*/  DFMA R24, R18, R24, UR10 ;  /* 0x0000000a12187e2b */ /* 0x000fe20008000018 */
[----:B------:R-:W-:Y:S01]  /*0ca0*/  UMOV UR10, 0x80000000 ;  /* 0x80000000000a7882 */ /* 0x000fe20000000000 */
[----:B------:R-:W-:Y:S02]  /*0cb0*/  UMOV UR11, 0x43300000 ;  /* 0x43300000000b7882 */ /* 0x000fe40000000000 */
[----:B------:R-:W-:Y:S01]  /*0cc0*/  DADD R2, R2, -UR10 ;  /* 0x8000000a02027e29 */ /* 0x000fe20008000000 */
[----:B------:R-:W-:Y:S01]  /*0cd0*/  UMOV UR10, 0x55555554 ;  /* 0x55555554000a7882 */ /* 0x000fe20000000000 */
[----:B------:R-:W-:Y:S02]  /*0ce0*/  UMOV UR11, 0x3fb55555 ;  /* 0x3fb55555000b7882 */ /* 0x000fe40000000000 */
[----:B------:R-:W-:Y:S01]  /*0cf0*/  DFMA R24, R18, R24, UR10 ;  /* 0x0000000a12187e2b */ /* 0x000fe20008000018 */
[----:B------:R-:W-:Y:S01]  /*0d00*/  UMOV UR10, 0xfefa39ef ;  /* 0xfefa39ef000a7882 */ /* 0x000fe20000000000 */
[----:B------:R-:W-:-:S02]  /*0d10*/  UMOV UR11, 0x3fe62e42 ;  /* 0x3fe62e42000b7882 */ /* 0x000fc40000000000 */
[----:B------:R-:W-:-:S04]  /*0d20*/  DFMA R16, R2, UR10, R20 ;  /* 0x0000000a02107c2b */ /* 0x000fc80008000014 */
[----:B------:R-:W-:-:S04]  /*0d30*/  DMUL R24, R18, R24 ;  /* 0x0000001812187228 */ /* 0x000fc80000000000 */
[----:B------:R-:W-:Y:S01]  /*0d40*/  DFMA R18, R2, -UR10, R16 ;  /* 0x8000000a02127c2b */ /* 0x000fe20008000010 */
[----:B------:R-:W-:Y:S01]  /*0d50*/  UMOV UR10, 0x3b39803f ;  /* 0x3b39803f000a7882 */ /* 0x000fe20000000000 */
[----:B------:R-:W-:Y:S02]  /*0d60*/  UMOV UR11, 0x3c7abc9e ;  /* 0x3c7abc9e000b7882 */ /* 0x000fe40000000000 */
[----:B------:R-:W-:-:S04]  /*0d70*/  DFMA R24, R20, R24, R26 ;  /* 0x000000181418722b */ /* 0x000fc8000000001a */
[----:B------:R-:W-:-:S08]  /*0d80*/  DADD R18, -R20, R18 ;  /* 0x0000000014127229 */ /* 0x000fd00000000112 */
[----:B------:R-:W-:-:S08]  /*0d90*/  DADD R18, R24, -R18 ;  /* 0x0000000018127229 */ /* 0x000fd00000000812 */
[----:B------:R-:W-:-:S08]  /*0da0*/  DFMA R18, R2, UR10, R18 ;  /* 0x0000000a02127c2b */ /* 0x000fd00008000012 */
[----:B------:R-:W-:Y:S01]  /*0db0*/  DADD R16, R16, R18 ;  /* 0x0000000010107229 */ /* 0x000fe20000000012 */
[----:B------:R-:W-:Y:S10]  /*0dc0*/  BRA `(.L_x_6) ;  /* 0x0000000000187947 */ /* 0x000ff40003800000 */
.L_x_5:
[----:B------:R-:W-:Y:S01]  /*0dd0*/  IMAD.MOV.U32 R2, RZ, RZ, 0x0 ;  /* 0x00000000ff027424 */ /* 0x000fe200078e00ff */
[----:B------:R-:W-:Y:S01]  /*0de0*/  LOP3.LUT P0, RZ, R17, 0x7fffffff, RZ, 0xc0, !PT ;  /* 0x7fffffff11ff7812 */ /* 0x000fe2000780c0ff */
[----:B------:R-:W-:-:S06]  /*0df0*/  IMAD.MOV.U32 R3, RZ, RZ, 0x7ff00000 ;  /* 0x7ff00000ff037424 */ /* 0x000fcc00078e00ff */
[----:B------:R-:W-:-:S10]  /*0e00*/  DFMA R2, R16, R2, +INF ;  /* 0x7ff000001002742b */ /* 0x000fd40000000002 */
[----:B------:R-:W-:Y:S02]  /*0e10*/  FSEL R16, R2, RZ, P0 ;  /* 0x000000ff02107208 */ /* 0x000fe40000000000 */
[----:B------:R-:W-:-:S07]  /*0e20*/  FSEL R17, R3, -QNAN , P0 ;  /* 0xfff0000003117808 */ /* 0x000fce0000000000 */
.L_x_6:
[----:B------:R-:W-:Y:S05]  /*0e30*/  BSYNC.RECONVERGENT B0 ;  /* 0x0000000000007941 */ /* 0x000fea0003800200 */
.L_x_4:
[----:B------:R-:W0:Y:S01]  /*0e40*/  MUFU.RCP64H R3, R7 ;  /* 0x0000000700037308 */ /* 0x000e220000001800 */
[----:B------:R-:W-:Y:S01]  /*0e50*/  IMAD.MOV.U32 R2, RZ, RZ, 0x1 ;  /* 0x00000001ff027424 */ /* 0x000fe200078e00ff */
[----:B------:R-:W-:Y:S01]  /*0e60*/  DFMA R20, R8, UR6, R16 ;  /* 0x0000000608147c2b */ /* 0x000fe20008000010 */
[----:B------:R-:W-:Y:S09]  /*0e70*/  BSSY.RECONVERGENT B0, `(.L_x_7) ;  /* 0x0000015000007945 */ /* 0x000ff20003800200 */
[----:B------:R-:W-:Y:S01]  /*0e80*/  FSETP.GEU.AND P1, PT, |R21|, 6.5827683646048100446e-37, PT ;  /* 0x036000001500780b */ /* 0x000fe20003f2e200 */
[----:B0-----:R-:W-:-:S08]  /*0e90*/  DFMA R18, -R6, R2, 1 ;  /* 0x3ff000000612742b */ /* 0x001fd00000000102 */
[----:B------:R-:W-:-:S08]  /*0ea0*/  DFMA R18, R18, R18, R18 ;  /* 0x000000121212722b */ /* 0x000fd00000000012 */
[----:B------:R-:W-:-:S08]  /*0eb0*/  DFMA R18, R2, R18, R2 ;  /* 0x000000120212722b */ /* 0x000fd00000000002 */
[----:B------:R-:W-:-:S08]  /*0ec0*/  DFMA R2, -R6, R18, 1 ;  /* 0x3ff000000602742b */ /* 0x000fd00000000112 */
[----:B------:R-:W-:-:S08]  /*0ed0*/  DFMA R2, R18, R2, R18 ;  /* 0x000000021202722b */ /* 0x000fd00000000012 */
[----:B------:R-:W-:-:S08]  /*0ee0*/  DMUL R16, R20, R2 ;  /* 0x0000000214107228 */ /* 0x000fd00000000000 */
[----:B------:R-:W-:-:S08]  /*0ef0*/  DFMA R18, -R6, R16, R20 ;  /* 0x000000100612722b */ /* 0x000fd00000000114 */
[----:B------:R-:W-:-:S10]  /*0f00*/  DFMA R2, R2, R18, R16 ;  /* 0x000000120202722b */ /* 0x000fd40000000010 */
[----:B------:R-:W-:-:S05]  /*0f10*/  FFMA R14, RZ, R7, R3 ;  /* 0x00000007ff0e7223 */ /* 0x000fca0000000003 */
[----:B------:R-:W-:-:S13]  /*0f20*/  FSETP.GT.AND P0, PT, |R14|, 1.469367938527859385e-39, PT ;  /* 0x001000000e00780b */ /* 0x000fda0003f04200 */
[----:B------:R-:W-:Y:S05]  /*0f30*/  @P0 BRA P1, `(.L_x_8) ;  /* 0x0000000000200947 */ /* 0x000fea0000800000 */
[----:B------:R-:W-:Y:S01]  /*0f40*/  IMAD.MOV.U32 R2, RZ, RZ, R20 ;  /* 0x000000ffff027224 */ /* 0x000fe200078e0014 */
[----:B------:R-:W-:Y:S01]  /*0f50*/  MOV R18, R6 ;  /* 0x0000000600127202 */ /* 0x000fe20000000f00 */
[----:B------:R-:W-:Y:S01]  /*0f60*/  IMAD.MOV.U32 R3, RZ, RZ, R21 ;  /* 0x000000ffff037224 */ /* 0x000fe200078e0015 */
[----:B------:R-:W-:Y:S01]  /*0f70*/  MOV R14, 0xfa0 ;  /* 0x00000fa0000e7802 */ /* 0x000fe20000000f00 */
[----:B------:R-:W-:-:S07]  /*0f80*/  IMAD.MOV.U32 R19, RZ, RZ, R7 ;  /* 0x000000ffff137224 */ /* 0x000fce00078e0007 */
[----:B------:R-:W-:Y:S05]  /*0f90*/  CALL.REL.NOINC `($__internal_1_$__cuda_sm20_div_rn_f64_full) ;  /* 0x0000001000007944 */ /* 0x000fea0003c00000 */
[----:B------:R-:W-:Y:S02]  /*0fa0*/  IMAD.MOV.U32 R2, RZ, RZ, R24 ;  /* 0x000000ffff027224 */ /* 0x000fe400078e0018 */
[----:B------:R-:W-:-:S07]  /*0fb0*/  IMAD.MOV.U32 R3, RZ, RZ, R25 ;  /* 0x000000ffff037224 */ /* 0x000fce00078e0019 */
.L_x_8:
[----:B------:R-:W-:Y:S05]  /*0fc0*/  BSYNC.RECONVERGENT B0 ;  /* 0x0000000000007941 */ /* 0x000fea0003800200 */
.L_x_7:
[----:B------:R-:W-:Y:S01]  /*0fd0*/  DMUL R16, R2, -0.5 ;  /* 0xbfe0000002107828 */ /* 0x000fe20000000000 */
[----:B------:R-:W-:Y:S01]  /*0fe0*/  IMAD.MOV.U32 R20, RZ, RZ, 0x652b82fe ;  /* 0x652b82feff147424 */ /* 0x000fe200078e00ff */
[----:B------:R-:W-:Y:S01]  /*0ff0*/  UMOV UR10, 0xfefa39ef ;  /* 0xfefa39ef000a7882 */ /* 0x000fe20000000000 */
[----:B------:R-:W-:Y:S01]  /*1000*/  IMAD.MOV.U32 R21, RZ, RZ, 0x3ff71547 ;  /* 0x3ff71547ff157424 */ /* 0x000fe200078e00ff */
[----:B------:R-:W-:Y:S01]  /*1010*/  UMOV UR11, 0x3fe62e42 ;  /* 0x3fe62e42000b7882 */ /* 0x000fe20000000000 */
[----:B------:R-:W-:Y:S03]  /*1020*/  BSSY.RECONVERGENT B0, `(.L_x_9) ;  /* 0x000003b000007945 */ /* 0x000fe60003800200 */
[----:B------:R-:W-:-:S08]  /*1030*/  DMUL R16, R16, R2 ;  /* 0x0000000210107228 */ /* 0x000fd00000000000 */
[----:B------:R-:W-:Y:S02]  /*1040*/  DFMA R20, R16, R20, 6.75539944105574400000e+15 ;  /* 0x433800001014742b */ /* 0x000fe40000000014 */
[----:B------:R-:W-:-:S06]  /*1050*/  FSETP.GEU.AND P0, PT, |R17|, 4.1917929649353027344, PT ;  /* 0x4086232b1100780b */ /* 0x000fcc0003f0e200 */
[----:B------:R-:W-:-:S08]  /*1060*/  DADD R18, R20, -6.75539944105574400000e+15 ;  /* 0xc338000014127429 */ /* 0x000fd00000000000 */
[----:B------:R-:W-:Y:S01]  /*1070*/  DFMA R22, R18, -UR10, R16 ;  /* 0x8000000a12167c2b */ /* 0x000fe20008000010 */
[----:B------:R-:W-:Y:S01]  /*1080*/  UMOV UR10, 0x3b39803f ;  /* 0x3b39803f000a7882 */ /* 0x000fe20000000000 */
[----:B------:R-:W-:-:S06]  /*1090*/  UMOV UR11, 0x3c7abc9e ;  /* 0x3c7abc9e000b7882 */ /* 0x000fcc0000000000 */
[----:B------:R-:W-:Y:S01]  /*10a0*/  DFMA R18, R18, -UR10, R22 ;  /* 0x8000000a12127c2b */ /* 0x000fe20008000016 */
[----:B------:R-:W-:Y:S01]  /*10b0*/  UMOV UR10, 0x69ce2bdf ;  /* 0x69ce2bdf000a7882 */ /* 0x000fe20000000000 */
[----:B------:R-:W-:Y:S01]  /*10c0*/  IMAD.MOV.U32 R22, RZ, RZ, -0x35dec16 ;  /* 0xfca213eaff167424 */ /* 0x000fe200078e00ff */
[----:B------:R-:W-:Y:S01]  /*10d0*/  MOV R23, 0x3e928af3 ;  /* 0x3e928af300177802 */ /* 0x000fe20000000f00 */
[----:B------:R-:W-:-:S05]  /*10e0*/  UMOV UR11, 0x3e5ade15 ;  /* 0x3e5ade15000b7882 */ /* 0x000fca0000000000 */
        /* <DEDUP_REMOVED lines=24> */
[----:B------:R-:W-:-:S08]  /*1270*/  DFMA R22, R18, R22, UR10 ;  /* 0x0000000a12167e2b */ /* 0x000fd00008000016 */
[----:B------:R-:W-:-:S08]  /*1280*/  DFMA R22, R18, R22, 1 ;  /* 0x3ff000001216742b */ /* 0x000fd00000000016 */
[----:B------:R-:W-:Y:S01]  /*1290*/  DFMA R24, R18, R22, 1 ;  /* 0x3ff000001218742b */ /* 0x000fe20000000016 */
[----:B------:R-:W-:Y:S02]  /*12a0*/  IMAD.MOV.U32 R22, RZ, RZ, 0x1871100e ;  /* 0x1871100eff167424 */ /* 0x000fe400078e00ff */
[----:B------:R-:W-:-:S06]  /*12b0*/  IMAD.MOV.U32 R23, RZ, RZ, 0x3fcda671 ;  /* 0x3fcda671ff177424 */ /* 0x000fcc00078e00ff */
[----:B------:R-:W-:Y:S01]  /*12c0*/  DFMA R22, |R2|, R22, 1 ;  /* 0x3ff000000216742b */ /* 0x000fe20000000216 */
[----:B------:R-:W-:Y:S02]  /*12d0*/  IMAD R19, R20, 0x100000, R25 ;  /* 0x0010000014137824 */ /* 0x000fe400078e0219 */
[----:B------:R-:W-:Y:S01]  /*12e0*/  IMAD.MOV.U32 R18, RZ, RZ, R24 ;  /* 0x000000ffff127224 */ /* 0x000fe200078e0018 */
[----:B------:R-:W-:Y:S07]  /*12f0*/  @!P0 BRA `(.L_x_10) ;  /* 0x0000000000348947 */ /* 0x000fee0003800000 */
[----:B------:R-:W-:Y:S01]  /*1300*/  FSETP.GEU.AND P1, PT, |R17|, 4.2275390625, PT ;  /* 0x408748001100780b */ /* 0x000fe20003f2e200 */
[C---:B------:R-:W-:Y:S02]  /*1310*/  DADD R18, R16.reuse, +INF ;  /* 0x7ff0000010127429 */ /* 0x040fe40000000000 */
[----:B------:R-:W-:-:S08]  /*1320*/  DSETP.GEU.AND P0, PT, R16, RZ, PT ;  /* 0x000000ff1000722a */ /* 0x000fd00003f0e000 */
[----:B------:R-:W-:Y:S02]  /*1330*/  FSEL R18, R18, RZ, P0 ;  /* 0x000000ff12127208 */ /* 0x000fe40000000000 */
[----:B------:R-:W-:Y:S02]  /*1340*/  @!P1 LEA.HI R14, R20, R20, RZ, 0x1 ;  /* 0x00000014140e9211 */ /* 0x000fe400078f08ff */
[----:B------:R-:W-:Y:S02]  /*1350*/  @!P1 MOV R16, R24 ;  /* 0x0000001800109202 */ /* 0x000fe40000000f00 */
[----:B------:R-:W-:Y:S02]  /*1360*/  @!P1 SHF.R.S32.HI R17, RZ, 0x1, R14 ;  /* 0x00000001ff119819 */ /* 0x000fe4000001140e */
[----:B------:R-:W-:-:S03]  /*1370*/  FSEL R19, R19, RZ, P0 ;  /* 0x000000ff13137208 */ /* 0x000fc60000000000 */
[----:B------:R-:W-:Y:S02]  /*1380*/  @!P1 IMAD.IADD R20, R20, 0x1, -R17 ;  /* 0x0000000114149824 */ /* 0x000fe400078e0a11 */
[----:B------:R-:W-:-:S03]  /*1390*/  @!P1 IMAD R17, R17, 0x100000, R25 ;  /* 0x0010000011119824 */ /* 0x000fc600078e0219 */
[----:B------:R-:W-:Y:S01]  /*13a0*/  @!P1 LEA R21, R20, 0x3ff00000, 0x14 ;  /* 0x3ff0000014159811 */ /* 0x000fe200078ea0ff */
[----:B------:R-:W-:-:S06]  /*13b0*/  @!P1 IMAD.MOV.U32 R20, RZ, RZ, RZ ;  /* 0x000000ffff149224 */ /* 0x000fcc00078e00ff */
[----:B------:R-:W-:-:S11]  /*13c0*/  @!P1 DMUL R18, R16, R20 ;  /* 0x0000001410129228 */ /* 0x000fd60000000000 */
.L_x_10:
[----:B------:R-:W-:Y:S05]  /*13d0*/  BSYNC.RECONVERGENT B0 ;  /* 0x0000000000007941 */ /* 0x000fea0003800200 */
.L_x_9:
[----:B------:R-:W0:Y:S01]  /*13e0*/  MUFU.RCP64H R17, R23 ;  /* 0x0000001700117308 */ /* 0x000e220000001800 */
[----:B------:R-:W-:Y:S01]  /*13f0*/  VIADD R16, R23, 0x300402 ;  /* 0x0030040217107836 */ /* 0x000fe20000000000 */
[----:B------:R-:W-:Y:S04]  /*1400*/  BSSY.RECONVERGENT B0, `(.L_x_11) ;  /* 0x0000011000007945 */ /* 0x000fe80003800200 */
[----:B------:R-:W-:Y:S01]  /*1410*/  FSETP.GEU.AND P0, PT, |R16|, 5.8789094863358348022e-39, PT ;  /* 0x004004021000780b */ /* 0x000fe20003f0e200 */
[----:B0-----:R-:W-:-:S08]  /*1420*/  DFMA R20, -R22, R16, 1 ;  /* 0x3ff000001614742b */ /* 0x001fd00000000110 */
[----:B------:R-:W-:-:S08]  /*1430*/  DFMA R20, R20, R20, R20 ;  /* 0x000000141414722b */ /* 0x000fd00000000014 */
[----:B------:R-:W-:Y:S02]  /*1440*/  DFMA R20, R16, R20, R16 ;  /* 0x000000141014722b */ /* 0x000fe40000000010 */
[----:B------:R-:W-:-:S06]  /*1450*/  DADD R16, -R6, R2 ;  /* 0x0000000006107229 */ /* 0x000fcc0000000102 */
[----:B------:R-:W-:-:S08]  /*1460*/  DFMA R24, -R22, R20, 1 ;  /* 0x3ff000001618742b */ /* 0x000fd00000000114 */
[----:B------:R-:W-:Y:S01]  /*1470*/  DFMA R20, R20, R24, R20 ;  /* 0x000000181414722b */ /* 0x000fe20000000014 */
[----:B------:R-:W-:Y:S10]  /*1480*/  @P0 BRA `(.L_x_12) ;  /* 0x0000000000200947 */ /* 0x000ff40003800000 */
[----:B------:R-:W-:Y:S01]  /*1490*/  LOP3.LUT R24, R23, 0x7fffffff, RZ, 0xc0, !PT ;  /* 0x7fffffff17187812 */ /* 0x000fe200078ec0ff */
[----:B------:R-:W-:Y:S01]  /*14a0*/  IMAD.MOV.U32 R20, RZ, RZ, R22 ;  /* 0x000000ffff147224 */ /* 0x000fe200078e0016 */
[----:B------:R-:W-:Y:S01]  /*14b0*/  MOV R14, 0x14f0 ;  /* 0x000014f0000e7802 */ /* 0x000fe20000000f00 */
[----:B------:R-:W-:Y:S02]  /*14c0*/  IMAD.MOV.U32 R21, RZ, RZ, R23 ;  /* 0x000000ffff157224 */ /* 0x000fe400078e0017 */
[----:B------:R-:W-:-:S07]  /*14d0*/  VIADD R24, R24, 0xfff00000 ;  /* 0xfff0000018187836 */ /* 0x000fce0000000000 */
[----:B------:R-:W-:Y:S05]  /*14e0*/  CALL.REL.NOINC `($__internal_0_$__cuda_sm20_dblrcp_rn_slowpath_v3) ;  /* 0x00000008000c7944 */ /* 0x000fea0003c00000 */
[----:B------:R-:W-:Y:S01]  /*14f0*/  IMAD.MOV.U32 R20, RZ, RZ, R22 ;  /* 0x000000ffff147224 */ /* 0x000fe200078e0016 */
[----:B------:R-:W-:-:S07]  /*1500*/  MOV R21, R23 ;  /* 0x0000001700157202 */ /* 0x000fce0000000f00 */
.L_x_12:
[----:B------:R-:W-:Y:S05]  /*1510*/  BSYNC.RECONVERGENT B0 ;  /* 0x0000000000007941 */ /* 0x000fea0003800200 */
.L_x_11:
[----:B------:R-:W-:Y:S01]  /*1520*/  IMAD.MOV.U32 R22, RZ, RZ, 0x40000000 ;  /* 0x40000000ff167424 */ /* 0x000fe200078e00ff */
[----:B------:R-:W-:Y:S01]  /*1530*/  UMOV UR10, 0xe0000000 ;  /* 0xe0000000000a7882 */ /* 0x000fe20000000000 */
[----:B------:R-:W-:Y:S01]  /*1540*/  IMAD.MOV.U32 R23, RZ, RZ, 0x3ffd23dd ;  /* 0x3ffd23ddff177424 */ /* 0x000fe200078e00ff */
[----:B------:R-:W-:Y:S01]  /*1550*/  UMOV UR11, 0x3ff548cd ;  /* 0x3ff548cd000b7882 */ /* 0x000fe20000000000 */
[----:B------:R-:W-:Y:S01]  /*1560*/  DMUL R24, R16, -0.5 ;  /* 0xbfe0000010187828 */ /* 0x000fe20000000000 */
[----:B------:R-:W-:Y:S01]  /*1570*/  BSSY.RECONVERGENT B0, `(.L_x_13) ;  /* 0x000004d000007945 */ /* 0x000fe20003800200 */
[----:B------:R-:W-:Y:S02]  /*1580*/  DSETP.GT.AND P0, PT, R2, RZ, PT ;  /* 0x000000ff0200722a */ /* 0x000fe40003f04000 */
[----:B------:R-:W-:Y:S01]  /*1590*/  DFMA R22, R20, UR10, -R22 ;  /* 0x0000000a14167c2b */ /* 0x000fe20008000816 */
[----:B------:R-:W-:-:S07]  /*15a0*/  UMOV UR11, 0x3fd6d1f0 ;  /* 0x3fd6d1f0000b7882 */ /* 0x000fce0000000000 */
[----:B------:R-:W-:-:S08]  /*15b0*/  DFMA R22, R22, R20, 1.7814779281616210938 ;  /* 0x3ffc80ef1616742b */ /* 0x000fd00000000014 */
[----:B------:R-:W-:Y:S01]  /*15c0*/  DFMA R22, R22, R20, -UR10 ;  /* 0x8000000a16167e2b */ /* 0x000fe20008000014 */
[----:B------:R-:W-:Y:S01]  /*15d0*/  UMOV UR10, 0x40000000 ;  /* 0x40000000000a7882 */ /* 0x000fe20000000000 */
[----:B------:R-:W-:-:S06]  /*15e0*/  UMOV UR11, 0x3fd470bf ;  /* 0x3fd470bf000b7882 */ /* 0x000fcc0000000000 */
[----:B------:R-:W-:Y:S01]  /*15f0*/  DFMA R22, R22, R20, UR10 ;  /* 0x0000000a16167e2b */ /* 0x000fe20008000014 */
[----:B------:R-:W-:Y:S02]  /*1600*/  UMOV UR11, 0x3fd98845 ;  /* 0x3fd98845000b7882 */ /* 0x000fe40000000000 */
[----:B------:R-:W-:Y:S01]  /*1610*/  DMUL R18, R18, UR10 ;  /* 0x0000000a12127c28 */ /* 0x000fe20008000000 */
[----:B------:R-:W-:Y:S01]  /*1620*/  UMOV UR10, 0xfefa39ef ;  /* 0xfefa39ef000a7882 */ /* 0x000fe20000000000 */
[----:B------:R-:W-:-:S03]  /*1630*/  UMOV UR11, 0x3fe62e42 ;  /* 0x3fe62e42000b7882 */ /* 0x000fc60000000000 */
[----:B------:R-:W-:Y:S02]  /*1640*/  DMUL R22, R22, R20 ;  /* 0x0000001416167228 */ /* 0x000fe40000000000 */
[----:B------:R-:W-:Y:S01]  /*1650*/  DMUL R20, R16, R24 ;  /* 0x0000001810147228 */ /* 0x000fe20000000000 */
[----:B------:R-:W-:Y:S02]  /*1660*/  IMAD.MOV.U32 R24, RZ, RZ, 0x652b82fe ;  /* 0x652b82feff187424 */ /* 0x000fe400078e00ff */
[----:B------:R-:W-:-:S03]  /*1670*/  IMAD.MOV.U32 R25, RZ, RZ, 0x3ff71547 ;  /* 0x3ff71547ff197424 */ /* 0x000fc600078e00ff */
[----:B------:R-:W-:-:S03]  /*1680*/  DMUL R18, R18, R22 ;  /* 0x0000001612127228 */ /* 0x000fc60000000000 */
[----:B------:R-:W-:-:S05]  /*1690*/  DFMA R22, R20, R24, 6.75539944105574400000e+15 ;  /* 0x433800001416742b */ /* 0x000fca0000000018 */
[----:B------:R-:W-:-:S03]  /*16a0*/  DADD R24, -R18, 1 ;  /* 0x3ff0000012187429 */ /* 0x000fc60000000100 */
[----:B------:R-:W-:-:S07]  /*16b0*/  DADD R26, R22, -6.75539944105574400000e+15 ;  /* 0xc3380000161a7429 */ /* 0x000fce0000000000 */
[----:B------:R-:W-:Y:S01]  /*16c0*/  FSEL R2, R24, R18, P0 ;  /* 0x0000001218027208 */ /* 0x000fe20000000000 */
[----:B------:R-:W-:Y:S01]  /*16d0*/  IMAD.MOV.U32 R24, RZ, RZ, -0x35dec16 ;  /* 0xfca213eaff187424 */ /* 0x000fe200078e00ff */
[----:B------:R-:W-:Y:S01]  /*16e0*/  FSEL R3, R25, R19, P0 ;  /* 0x0000001319037208 */ /* 0x000fe20000000000 */
[----:B------:R-:W-:Y:S01]  /*16f0*/  DFMA R18, R26, -UR10, R20 ;  /* 0x8000000a1a127c2b */ /* 0x000fe20008000014 */
[----:B------:R-:W-:Y:S01]  /*1700*/  UMOV UR10, 0x3b39803f ;  /* 0x3b39803f000a7882 */ /* 0x000fe20000000000 */
[----:B------:R-:W-:Y:S01]  /*1710*/  UMOV UR11, 0x3c7abc9e ;  /* 0x3c7abc9e000b7882 */ /* 0x000fe20000000000 */
[----:B------:R-:W-:Y:S01]  /*1720*/  IMAD.MOV.U32 R25, RZ, RZ, 0x3e928af3 ;  /* 0x3e928af3ff197424 */ /* 0x000fe200078e00ff */
[----:B------:R-:W-:-:S04]  /*1730*/  FSETP.GEU.AND P0, PT, |R21|, 4.1917929649353027344, PT ;  /* 0x4086232b1500780b */ /* 0x000fc80003f0e200 */
[----:B------:R-:W-:Y:S01]  /*1740*/  DFMA R18, R26, -UR10, R18 ;  /* 0x8000000a1a127c2b */ /* 0x000fe20008000012 */
[----:B------:R-:W-:Y:S01]  /*1750*/  UMOV UR10, 0x69ce2bdf ;  /* 0x69ce2bdf000a7882 */ /* 0x000fe20000000000 */
[----:B------:R-:W-:-:S06]  /*1760*/  UMOV UR11, 0x3e5ade15 ;  /* 0x3e5ade15000b7882 */ /* 0x000fcc0000000000 */
        /* <DEDUP_REMOVED lines=27> */
[----:B------:R-:W-:Y:S01]  /*1920*/  MOV R24, 0x1871100e ;  /* 0x1871100e00187802 */ /* 0x000fe20000000f00 */
[----:B------:R-:W-:-:S06]  /*1930*/  IMAD.MOV.U32 R25, RZ, RZ, 0x3fcda671 ;  /* 0x3fcda671ff197424 */ /* 0x000fcc00078e00ff */
[----:B------:R-:W-:Y:S02]  /*1940*/  DFMA R24, |R16|, R24, 1 ;  /* 0x3ff000001018742b */ /* 0x000fe40000000218 */
[----:B------:R-:W-:Y:S02]  /*1950*/  IMAD R19, R22, 0x100000, R27 ;  /* 0x0010000016137824 */ /* 0x000fe400078e021b */
[----:B------:R-:W-:Y:S01]  /*1960*/  IMAD.MOV.U32 R18, RZ, RZ, R26 ;  /* 0x000000ffff127224 */ /* 0x000fe200078e001a */
[----:B------:R-:W-:Y:S06]  /*1970*/  @!P0 BRA `(.L_x_14) ;  /* 0x0000000000308947 */ /* 0x000fec0003800000 */
[----:B------:R-:W-:Y:S01]  /*1980*/  FSETP.GEU.AND P1, PT, |R21|, 4.2275390625, PT ;  /* 0x408748001500780b */ /* 0x000fe20003f2e200 */
[C---:B------:R-:W-:Y:S02]  /*1990*/  DSETP.GEU.AND P0, PT, R20.reuse, RZ, PT ;  /* 0x000000ff1400722a */ /* 0x040fe40003f0e000 */
[----:B------:R-:W-:-:S10]  /*19a0*/  DADD R20, R20, +INF ;  /* 0x7ff0000014147429 */ /* 0x000fd40000000000 */
[----:B------:R-:W-:Y:S02]  /*19b0*/  @!P1 LEA.HI R14, R22, R22, RZ, 0x1 ;  /* 0x00000016160e9211 */ /* 0x000fe400078f08ff */
[----:B------:R-:W-:Y:S01]  /*19c0*/  FSEL R18, R20, RZ, P0 ;  /* 0x000000ff14127208 */ /* 0x000fe20000000000 */
[----:B------:R-:W-:Y:S01]  /*19d0*/  @!P1 IMAD.MOV.U32 R20, RZ, RZ, RZ ;  /* 0x000000ffff149224 */ /* 0x000fe200078e00ff */
[----:B------:R-:W-:Y:S02]  /*19e0*/  @!P1 SHF.R.S32.HI R23, RZ, 0x1, R14 ;  /* 0x00000001ff179819 */ /* 0x000fe4000001140e */
[----:B------:R-:W-:-:S03]  /*19f0*/  FSEL R19, R21, RZ, P0 ;  /* 0x000000ff15137208 */ /* 0x000fc60000000000 */
[----:B------:R-:W-:Y:S02]  /*1a00*/  @!P1 IMAD.IADD R22, R22, 0x1, -R23 ;  /* 0x0000000116169824 */ /* 0x000fe400078e0a17 */
[----:B------:R-:W-:-:S03]  /*1a10*/  @!P1 IMAD R27, R23, 0x100000, R27 ;  /* 0x00100000171b9824 */ /* 0x000fc600078e021b */
[----:B------:R-:W-:-:S06]  /*1a20*/  @!P1 LEA R21, R22, 0x3ff00000, 0x14 ;  /* 0x3ff0000016159811 */ /* 0x000fcc00078ea0ff */
[----:B------:R-:W-:-:S11]  /*1a30*/  @!P1 DMUL R18, R26, R20 ;  /* 0x000000141a129228 */ /* 0x000fd60000000000 */
.L_x_14:
[----:B------:R-:W-:Y:S05]  /*1a40*/  BSYNC.RECONVERGENT B0 ;  /* 0x0000000000007941 */ /* 0x000fea0003800200 */
.L_x_13:
[----:B------:R-:W0:Y:S01]  /*1a50*/  MUFU.RCP64H R21, R25 ;  /* 0x0000001900157308 */ /* 0x000e220000001800 */
[----:B------:R-:W-:Y:S01]  /*1a60*/  IADD3 R20, PT, PT, R25, 0x300402, RZ ;  /* 0x0030040219147810 */ /* 0x000fe20007ffe0ff */
[----:B------:R-:W-:Y:S03]  /*1a70*/  BSSY.RECONVERGENT B0, `(.L_x_15) ;  /* 0x000000e000007945 */ /* 0x000fe60003800200 */
[----:B------:R-:W-:Y:S02]  /*1a80*/  FSETP.GEU.AND P0, PT, |R20|, 5.8789094863358348022e-39, PT ;  /* 0x004004021400780b */ /* 0x000fe40003f0e200 */
[----:B0-----:R-:W-:-:S08]  /*1a90*/  DFMA R22, -R24, R20, 1 ;  /* 0x3ff000001816742b */ /* 0x001fd00000000114 */
[----:B------:R-:W-:-:S08]  /*1aa0*/  DFMA R22, R22, R22, R22 ;  /* 0x000000161616722b */ /* 0x000fd00000000016 */
[----:B------:R-:W-:-:S08]  /*1ab0*/  DFMA R22, R20, R22, R20 ;  /* 0x000000161416722b */ /* 0x000fd00000000014 */
[----:B------:R-:W-:-:S08]  /*1ac0*/  DFMA R26, -R24, R22, 1 ;  /* 0x3ff00000181a742b */ /* 0x000fd00000000116 */
[----:B------:R-:W-:Y:S01]  /*1ad0*/  DFMA R22, R22, R26, R22 ;  /* 0x0000001a1616722b */ /* 0x000fe20000000016 */
[----:B------:R-:W-:Y:S10]  /*1ae0*/  @P0 BRA `(.L_x_16) ;  /* 0x0000000000180947 */ /* 0x000ff40003800000 */
[----:B------:R-:W-:Y:S01]  /*1af0*/  LOP3.LUT R14, R25, 0x7fffffff, RZ, 0xc0, !PT ;  /* 0x7fffffff190e7812 */ /* 0x000fe200078ec0ff */
[----:B------:R-:W-:Y:S02]  /*1b00*/  IMAD.MOV.U32 R20, RZ, RZ, R24 ;  /* 0x000000ffff147224 */ /* 0x000fe400078e0018 */
[----:B------:R-:W-:Y:S02]  /*1b10*/  IMAD.MOV.U32 R21, RZ, RZ, R25 ;  /* 0x000000ffff157224 */ /* 0x000fe400078e0019 */
[----:B------:R-:W-:Y:S01]  /*1b20*/  VIADD R24, R14, 0xfff00000 ;  /* 0xfff000000e187836 */ /* 0x000fe20000000000 */
[----:B------:R-:W-:-:S07]  /*1b30*/  MOV R14, 0x1b50 ;  /* 0x00001b50000e7802 */ /* 0x000fce0000000f00 */
[----:B------:R-:W-:Y:S05]  /*1b40*/  CALL.REL.NOINC `($__internal_0_$__cuda_sm20_dblrcp_rn_slowpath_v3) ;  /* 0x0000000000747944 */ /* 0x000fea0003c00000 */
.L_x_16:
[----:B------:R-:W-:Y:S05]  /*1b50*/  BSYNC.RECONVERGENT B0 ;  /* 0x0000000000007941 */ /* 0x000fea0003800200 */
.L_x_15:
[----:B------:R-:W-:Y:S01]  /*1b60*/  IMAD.MOV.U32 R20, RZ, RZ, 0x40000000 ;  /* 0x40000000ff147424 */ /* 0x000fe200078e00ff */
[----:B------:R-:W-:Y:S01]  /*1b70*/  UMOV UR10, 0xe0000000 ;  /* 0xe0000000000a7882 */ /* 0x000fe20000000000 */
[----:B------:R-:W-:Y:S01]  /*1b80*/  IMAD.MOV.U32 R21, RZ, RZ, 0x3ffd23dd ;  /* 0x3ffd23ddff157424 */ /* 0x000fe200078e00ff */
[----:B------:R-:W-:Y:S01]  /*1b90*/  UMOV UR11, 0x3ff548cd ;  /* 0x3ff548cd000b7882 */ /* 0x000fe20000000000 */
[----:B------:R-:W-:-:S04]  /*1ba0*/  DSETP.GT.AND P0, PT, R16, RZ, PT ;  /* 0x000000ff1000722a */ /* 0x000fc80003f04000 */
        /* <DEDUP_REMOVED lines=8> */
[----:B------:R-:W-:-:S05]  /*1c30*/  DMUL R18, R18, UR10 ;  /* 0x0000000a12127c28 */ /* 0x000fca0008000000 */
[----:B------:R-:W-:Y:S01]  /*1c40*/  DMUL R20, R20, R22 ;  /* 0x0000001614147228 */ /* 0x000fe20000000000 */
[----:B------:R-:W0:Y:S07]  /*1c50*/  LDC.64 R22, c[0x0][0x388] ;  /* 0x0000e200ff167b82 */ /* 0x000e2e0000000a00 */
[----:B------:R-:W-:-:S08]  /*1c60*/  DMUL R18, R18, R20 ;  /* 0x0000001412127228 */ /* 0x000fd00000000000 */
[----:B------:R-:W-:-:S10]  /*1c70*/  DADD R20, -R18, 1 ;  /* 0x3ff0000012147429 */ /* 0x000fd40000000100 */
[----:B------:R-:W-:Y:S02]  /*1c80*/  FSEL R16, R20, R18, P0 ;  /* 0x0000001214107208 */ /* 0x000fe40000000000 */
[----:B------:R-:W-:-:S06]  /*1c90*/  FSEL R17, R21, R19, P0 ;  /* 0x0000001315117208 */ /* 0x000fcc0000000000 */
[----:B------:R-:W-:-:S08]  /*1ca0*/  DMUL R16, R10, R16 ;  /* 0x000000100a107228 */ /* 0x000fd00000000000 */
[----:B------:R-:W-:Y:S01]  /*1cb0*/  DFMA R2, R12, R2, -R16 ;  /* 0x000000020c02722b */ /* 0x000fe20000000810 */
[----:B0-----:R-:W-:-:S04]  /*1cc0*/  IMAD.WIDE R12, R0, 0x8, R22 ;  /* 0x00000008000c7825 */ /* 0x001fc800078e0216 */
[----:B------:R-:W-:Y:S02]  /*1cd0*/  IMAD.IADD R0, R15, 0x1, R0 ;  /* 0x000000010f007824 */ /* 0x000fe400078e0200 */
[----:B------:R0:W-:Y:S03]  /*1ce0*/  STG.E.64 desc[UR4][R12.64], R2 ;  /* 0x000000020c007986 */ /* 0x0001e6000c101b04 */
[----:B------:R-:W-:-:S13]  /*1cf0*/  ISETP.GE.AND P0, PT, R0, UR8, PT ;  /* 0x0000000800007c0c */ /* 0x000fda000bf06270 */
[----:B0-----:R-:W-:Y:S05]  /*1d00*/  @!P0 BRA `(.L_x_17) ;  /* 0xffffffe800948947 */ /* 0x001fea000383ffff */
[----:B------:R-:W-:Y:S05]  /*1d10*/  EXIT ;  /* 0x000000000000794d */ /* 0x000fea0003800000 */
        .weak           $__internal_0_$__cuda_sm20_dblrcp_rn_slowpath_v3
        .type           $__internal_0_$__cuda_sm20_dblrcp_rn_slowpath_v3,@function
        .size           $__internal_0_$__cuda_sm20_dblrcp_rn_slowpath_v3,($__internal_1_$__cuda_sm20_div_rn_f64_full - $__internal_0_$__cuda_sm20_dblrcp_rn_slowpath_v3)
$__internal_0_$__cuda_sm20_dblrcp_rn_slowpath_v3:
[----:B------:R-:W-:Y:S01]  /*1d20*/  DSETP.GTU.AND P0, PT, |R20|, +INF , PT ;  /* 0x7ff000001400742a */ /* 0x000fe20003f0c200 */
[----:B------:R-:W-:-:S13]  /*1d30*/  BSSY.RECONVERGENT B1, `(.L_x_18) ;  /* 0x0000023000017945 */ /* 0x000fda0003800200 */
[----:B------:R-:W-:Y:S05]  /*1d40*/  @P0 BRA `(.L_x_19) ;  /* 0x00000000007c0947 */ /* 0x000fea0003800000 */
[----:B------:R-:W-:-:S04]  /*1d50*/  LOP3.LUT R25, R21, 0x7fffffff, RZ, 0xc0, !PT ;  /* 0x7fffffff15197812 */ /* 0x000fc800078ec0ff */
[----:B------:R-:W-:-:S04]  /*1d60*/  IADD3 R22, PT, PT, R25, -0x1, RZ ;  /* 0xffffffff19167810 */ /* 0x000fc80007ffe0ff */
[----:B------:R-:W-:-:S13]  /*1d70*/  ISETP.GE.U32.AND P0, PT, R22, 0x7fefffff, PT ;  /* 0x7fefffff1600780c */ /* 0x000fda0003f06070 */
[----:B------:R-:W-:Y:S01]  /*1d80*/  @P0 LOP3.LUT R23, R21, 0x7ff00000, RZ, 0x3c, !PT ;  /* 0x7ff0000015170812 */ /* 0x000fe200078e3cff */
[----:B------:R-:W-:Y:S01]  /*1d90*/  @P0 IMAD.MOV.U32 R22, RZ, RZ, RZ ;  /* 0x000000ffff160224 */ /* 0x000fe200078e00ff */
[----:B------:R-:W-:Y:S06]  /*1da0*/  @P0 BRA `(.L_x_20) ;  /* 0x00000000006c0947 */ /* 0x000fec0003800000 */
[----:B------:R-:W-:-:S13]  /*1db0*/  ISETP.GE.U32.AND P0, PT, R25, 0x1000001, PT ;  /* 0x010000011900780c */ /* 0x000fda0003f06070 */
[----:B------:R-:W-:Y:S05]  /*1dc0*/  @!P0 BRA `(.L_x_21) ;  /* 0x0000000000348947 */ /* 0x000fea0003800000 */
[----:B------:R-:W-:Y:S02]  /*1dd0*/  VIADD R23, R21, 0xc0200000 ;  /* 0xc020000015177836 */ /* 0x000fe40000000000 */
[----:B------:R-:W-:Y:S02]  /*1de0*/  IMAD.MOV.U32 R22, RZ, RZ, R20 ;  /* 0x000000ffff167224 */ /* 0x000fe400078e0014 */
[----:B------:R-:W0:Y:S04]  /*1df0*/  MUFU.RCP64H R25, R23 ;  /* 0x0000001700197308 */ /* 0x000e280000001800 */
[----:B0-----:R-:W-:-:S08]  /*1e00*/  DFMA R26, -R22, R24, 1 ;  /* 0x3ff00000161a742b */ /* 0x001fd00000000118 */
[----:B------:R-:W-:-:S08]  /*1e10*/  DFMA R26, R26, R26, R26 ;  /* 0x0000001a1a1a722b */ /* 0x000fd0000000001a */
[----:B------:R-:W-:-:S08]  /*1e20*/  DFMA R26, R24, R26, R24 ;  /* 0x0000001a181a722b */ /* 0x000fd00000000018 */
[----:B------:R-:W-:-:S08]  /*1e30*/  DFMA R24, -R22, R26, 1 ;  /* 0x3ff000001618742b */ /* 0x000fd0000000011a */
[----:B------:R-:W-:-:S08]  /*1e40*/  DFMA R24, R26, R24, R26 ;  /* 0x000000181a18722b */ /* 0x000fd0000000001a */
[----:B------:R-:W-:-:S08]  /*1e50*/  DMUL R24, R24, 2.2250738585072013831e-308 ;  /* 0x0010000018187828 */ /* 0x000fd00000000000 */
[----:B------:R-:W-:-:S08]  /*1e60*/  DFMA R20, -R20, R24, 1 ;  /* 0x3ff000001414742b */ /* 0x000fd00000000118 */
[----:B------:R-:W-:-:S08]  /*1e70*/  DFMA R20, R20, R20, R20 ;  /* 0x000000141414722b */ /* 0x000fd00000000014 */
[----:B------:R-:W-:Y:S01]  /*1e80*/  DFMA R22, R24, R20, R24 ;  /* 0x000000141816722b */ /* 0x000fe20000000018 */
[----:B------:R-:W-:Y:S10]  /*1e90*/  BRA `(.L_x_20) ;  /* 0x0000000000307947 */ /* 0x000ff40003800000 */
.L_x_21:
[----:B------:R-:W-:Y:S01]  /*1ea0*/  DMUL R20, R20, 8.11296384146066816958e+31 ;  /* 0x4690000014147828 */ /* 0x000fe20000000000 */
[----:B------:R-:W-:-:S05]  /*1eb0*/  IMAD.MOV.U32 R22, RZ, RZ, R24 ;  /* 0x000000ffff167224 */ /* 0x000fca00078e0018 */
[----:B------:R-:W0:Y:S02]  /*1ec0*/  MUFU.RCP64H R23, R21 ;  /* 0x0000001500177308 */ /* 0x000e240000001800 */
[----:B0-----:R-:W-:-:S08]  /*1ed0*/  DFMA R24, -R20, R22, 1 ;  /* 0x3ff000001418742b */ /* 0x001fd00000000116 */
[----:B------:R-:W-:-:S08]  /*1ee0*/  DFMA R24, R24, R24, R24 ;  /* 0x000000181818722b */ /* 0x000fd00000000018 */
[----:B------:R-:W-:-:S08]  /*1ef0*/  DFMA R24, R22, R24, R22 ;  /* 0x000000181618722b */ /* 0x000fd00000000016 */
[----:B------:R-:W-:-:S08]  /*1f00*/  DFMA R22, -R20, R24, 1 ;  /* 0x3ff000001416742b */ /* 0x000fd00000000118 */
[----:B------:R-:W-:-:S08]  /*1f10*/  DFMA R22, R24, R22, R24 ;  /* 0x000000161816722b */ /* 0x000fd00000000018 */
[----:B------:R-:W-:Y:S01]  /*1f20*/  DMUL R22, R22, 8.11296384146066816958e+31 ;  /* 0x4690000016167828 */ /* 0x000fe20000000000 */
[----:B------:R-:W-:Y:S10]  /*1f30*/  BRA `(.L_x_20) ;  /* 0x0000000000087947 */ /* 0x000ff40003800000 */
.L_x_19:
[----:B------:R-:W-:Y:S01]  /*1f40*/  LOP3.LUT R23, R21, 0x80000, RZ, 0xfc, !PT ;  /* 0x0008000015177812 */ /* 0x000fe200078efcff */
[----:B------:R-:W-:-:S07]  /*1f50*/  IMAD.MOV.U32 R22, RZ, RZ, R20 ;  /* 0x000000ffff167224 */ /* 0x000fce00078e0014 */
.L_x_20:
[----:B------:R-:W-:Y:S05]  /*1f60*/  BSYNC.RECONVERGENT B1 ;  /* 0x0000000000017941 */ /* 0x000fea0003800200 */
.L_x_18:
[----:B------:R-:W-:Y:S01]  /*1f70*/  IMAD.MOV.U32 R20, RZ, RZ, R14 ;  /* 0x000000ffff147224 */ /* 0x000fe200078e000e */
[----:B------:R-:W-:-:S04]  /*1f80*/  MOV R21, 0x0 ;  /* 0x0000000000157802 */ /* 0x000fc80000000f00 */
[----:B------:R-:W-:Y:S05]  /*1f90*/  RET.REL.NODEC R20 `(bs) ;  /* 0xffffffe014187950 */ /* 0x000fea0003c3ffff */
        .weak           $__internal_1_$__cuda_sm20_div_rn_f64_full
        .type           $__internal_1_$__cuda_sm20_div_rn_f64_full,@function
        .size           $__internal_1_$__cuda_sm20_div_rn_f64_full,($__internal_2_$__cuda_sm20_drsqrt_f64_slowpath_v2 - $__internal_1_$__cuda_sm20_div_rn_f64_full)
$__internal_1_$__cuda_sm20_div_rn_f64_full:
[----:B------:R-:W-:Y:S01]  /*1fa0*/  FSETP.GEU.AND P2, PT, |R3|, 1.469367938527859385e-39, PT ;  /* 0x001000000300780b */ /* 0x000fe20003f4e200 */
[----:B------:R-:W-:Y:S01]  /*1fb0*/  IMAD.MOV.U32 R25, RZ, RZ, 0x1ca00000 ;  /* 0x1ca00000ff197424 */ /* 0x000fe200078e00ff */
[C---:B------:R-:W-:Y:S01]  /*1fc0*/  FSETP.GEU.AND P0, PT, |R19|.reuse, 1.469367938527859385e-39, PT ;  /* 0x001000001300780b */ /* 0x040fe20003f0e200 */
[----:B------:R-:W-:Y:S01]  /*1fd0*/  IMAD.MOV.U32 R20, RZ, RZ, R2 ;  /* 0x000000ffff147224 */ /* 0x000fe200078e0002 */
[----:B------:R-:W-:Y:S01]  /*1fe0*/  LOP3.LUT R16, R19, 0x800fffff, RZ, 0xc0, !PT ;  /* 0x800fffff13107812 */ /* 0x000fe200078ec0ff */
[----:B------:R-:W-:Y:S01]  /*1ff0*/  IMAD.MOV.U32 R22, RZ, RZ, 0x1 ;  /* 0x00000001ff167424 */ /* 0x000fe200078e00ff */
[----:B------:R-:W-:Y:S01]  /*2000*/  LOP3.LUT R24, R3, 0x7ff00000, RZ, 0xc0, !PT ;  /* 0x7ff0000003187812 */ /* 0x000fe200078ec0ff */
[----:B------:R-:W-:Y:S01]  /*2010*/  BSSY.RECONVERGENT B1, `(.L_x_22) ;  /* 0x0000050000017945 */ /* 0x000fe20003800200 */
[----:B------:R-:W-:Y:S01]  /*2020*/  LOP3.LUT R17, R16, 0x3ff00000, RZ, 0xfc, !PT ;  /* 0x3ff0000010117812 */ /* 0x000fe200078efcff */
[----:B------:R-:W-:Y:S01]  /*2030*/  IMAD.MOV.U32 R16, RZ, RZ, R18 ;  /* 0x000000ffff107224 */ /* 0x000fe200078e0012 */
[----:B------:R-:W-:Y:S01]  /*2040*/  LOP3.LUT R27, R19, 0x7ff00000, RZ, 0xc0, !PT ;  /* 0x7ff00000131b7812 */ /* 0x000fe200078ec0ff */
[----:B------:R-:W-:-:S02]  /*2050*/  IMAD.MOV.U32 R26, RZ, RZ, R24 ;  /* 0x000000ffff1a7224 */ /* 0x000fc400078e0018 */
[----:B------:R-:W-:Y:S01]  /*2060*/  @!P2 LOP3.LUT R21, R19, 0x7ff00000, RZ, 0xc0, !PT ;  /* 0x7ff000001315a812 */ /* 0x000fe200078ec0ff */
[----:B------:R-:W-:Y:S01]  /*2070*/  @!P2 IMAD.MOV.U32 R28, RZ, RZ, RZ ;  /* 0x000000ffff1ca224 */ /* 0x000fe200078e00ff */
[----:B------:R-:W-:Y:S01]  /*2080*/  @!P0 DMUL R16, R18, 8.98846567431157953865e+307 ;  /* 0x7fe0000012108828 */ /* 0x000fe20000000000 */
[C---:B------:R-:W-:Y:S02]  /*2090*/  ISETP.GE.U32.AND P1, PT, R24.reuse, R27, PT ;  /* 0x0000001b1800720c */ /* 0x040fe40003f26070 */
[----:B------:R-:W-:Y:S02]  /*20a0*/  @!P2 ISETP.GE.U32.AND P3, PT, R24, R21, PT ;  /* 0x000000151800a20c */ /* 0x000fe40003f66070 */
[C---:B------:R-:W-:Y:S01]  /*20b0*/  SEL R21, R25.reuse, 0x63400000, !P1 ;  /* 0x6340000019157807 */ /* 0x040fe20004800000 */
[----:B------:R-:W0:Y:S01]  /*20c0*/  MUFU.RCP64H R23, R17 ;  /* 0x0000001100177308 */ /* 0x000e220000001800 */
[----:B------:R-:W-:Y:S02]  /*20d0*/  @!P2 SEL R29, R25, 0x63400000, !P3 ;  /* 0x63400000191da807 */ /* 0x000fe40005800000 */
[----:B------:R-:W-:-:S02]  /*20e0*/  LOP3.LUT R21, R21, 0x800fffff, R3, 0xf8, !PT ;  /* 0x800fffff15157812 */ /* 0x000fc400078ef803 */
[----:B------:R-:W-:Y:S02]  /*20f0*/  @!P2 LOP3.LUT R29, R29, 0x80000000, R3, 0xf8, !PT ;  /* 0x800000001d1da812 */ /* 0x000fe400078ef803 */
[----:B------:R-:W-:Y:S02]  /*2100*/  @!P0 LOP3.LUT R27, R17, 0x7ff00000, RZ, 0xc0, !PT ;  /* 0x7ff00000111b8812 */ /* 0x000fe400078ec0ff */
[----:B------:R-:W-:-:S06]  /*2110*/  @!P2 LOP3.LUT R29, R29, 0x100000, RZ, 0xfc, !PT ;  /* 0x001000001d1da812 */ /* 0x000fcc00078efcff */
[----:B------:R-:W-:Y:S02]  /*2120*/  @!P2 DFMA R20, R20, 2, -R28 ;  /* 0x400000001414a82b */ /* 0x000fe4000000081c */
[----:B0-----:R-:W-:-:S08]  /*2130*/  DFMA R28, R22, -R16, 1 ;  /* 0x3ff00000161c742b */ /* 0x001fd00000000810 */
[----:B------:R-:W-:Y:S01]  /*2140*/  DFMA R28, R28, R28, R28 ;  /* 0x0000001c1c1c722b */ /* 0x000fe2000000001c */
[----:B------:R-:W-:-:S07]  /*2150*/  @!P2 LOP3.LUT R26, R21, 0x7ff00000, RZ, 0xc0, !PT ;  /* 0x7ff00000151aa812 */ /* 0x000fce00078ec0ff */
[----:B------:R-:W-:-:S08]  /*2160*/  DFMA R28, R22, R28, R22 ;  /* 0x0000001c161c722b */ /* 0x000fd00000000016 */
[----:B------:R-:W-:-:S08]  /*2170*/  DFMA R22, R28, -R16, 1 ;  /* 0x3ff000001c16742b */ /* 0x000fd00000000810 */
[----:B------:R-:W-:-:S08]  /*2180*/  DFMA R22, R28, R22, R28 ;  /* 0x000000161c16722b */ /* 0x000fd0000000001c */
[----:B------:R-:W-:-:S08]  /*2190*/  DMUL R28, R22, R20 ;  /* 0x00000014161c7228 */ /* 0x000fd00000000000 */
[----:B------:R-:W-:-:S08]  /*21a0*/  DFMA R30, R28, -R16, R20 ;  /* 0x800000101c1e722b */ /* 0x000fd00000000014 */
[----:B------:R-:W-:Y:S01]  /*21b0*/  DFMA R22, R22, R30, R28 ;  /* 0x0000001e1616722b */ /* 0x000fe2000000001c */
[----:B------:R-:W-:-:S04]  /*21c0*/  IADD3 R28, PT, PT, R26, -0x1, RZ ;  /* 0xffffffff1a1c7810 */ /* 0x000fc80007ffe0ff */
[----:B------:R-:W-:Y:S01]  /*21d0*/  ISETP.GT.U32.AND P0, PT, R28, 0x7feffffe, PT ;  /* 0x7feffffe1c00780c */ /* 0x000fe20003f04070 */
[----:B------:R-:W-:-:S05]  /*21e0*/  VIADD R28, R27, 0xffffffff ;  /* 0xffffffff1b1c7836 */ /* 0x000fca0000000000 */
[----:B------:R-:W-:-:S13]  /*21f0*/  ISETP.GT.U32.OR P0, PT, R28, 0x7feffffe, P0 ;  /* 0x7feffffe1c00780c */ /* 0x000fda0000704470 */
[----:B------:R-:W-:Y:S05]  /*2200*/  @P0 BRA `(.L_x_23) ;  /* 0x00000000006c0947 */ /* 0x000fea0003800000 */
[----:B------:R-:W-:-:S04]  /*2210*/  LOP3.LUT R3, R19, 0x7ff00000, RZ, 0xc0, !PT ;  /* 0x7ff0000013037812 */ /* 0x000fc800078ec0ff */
[CC--:B------:R-:W-:Y:S02]  /*2220*/  VIADDMNMX R2, R24.reuse, -R3.reuse, 0xb9600000, !PT ;  /* 0xb960000018027446 */ /* 0x0c0fe40007800903 */
[----:B------:R-:W-:Y:S02]  /*2230*/  ISETP.GE.U32.AND P0, PT, R24, R3, PT ;  /* 0x000000031800720c */ /* 0x000fe40003f06070 */
[----:B------:R-:W-:Y:S02]  /*2240*/  VIMNMX R2, PT, PT, R2, 0x46a00000, PT ;  /* 0x46a0000002027848 */ /* 0x000fe40003fe0100 */
[----:B------:R-:W-:-:S05]  /*2250*/  SEL R25, R25, 0x63400000, !P0 ;  /* 0x6340000019197807 */ /* 0x000fca0004000000 */
[----:B------:R-:W-:Y:S02]  /*2260*/  IMAD.IADD R26, R2, 0x1, -R25 ;  /* 0x00000001021a7824 */ /* 0x000fe400078e0a19 */
[----:B------:R-:W-:Y:S02]  /*2270*/  IMAD.MOV.U32 R2, RZ, RZ, RZ ;  /* 0x000000ffff027224 */ /* 0x000fe400078e00ff */
[----:B------:R-:W-:-:S06]  /*2280*/  VIADD R3, R26, 0x7fe00000 ;  /* 0x7fe000001a037836 */ /* 0x000fcc0000000000 */
[----:B------:R-:W-:-:S10]  /*2290*/  DMUL R24, R22, R2 ;  /* 0x0000000216187228 */ /* 0x000fd40000000000 */
[----:B------:R-:W-:-:S13]  /*22a0*/  FSETP.GTU.AND P0, PT, |R25|, 1.469367938527859385e-39, PT ;  /* 0x001000001900780b */ /* 0x000fda0003f0c200 */
[----:B------:R-:W-:Y:S05]  /*22b0*/  @P0 BRA `(.L_x_24) ;  /* 0x0000000000940947 */ /* 0x000fea0003800000 */
[----:B------:R-:W-:Y:S01]  /*22c0*/  DFMA R16, R22, -R16, R20 ;  /* 0x800000101610722b */ /* 0x000fe20000000014 */
[----:B------:R-:W-:-:S09]  /*22d0*/  IMAD.MOV.U32 R2, RZ, RZ, RZ ;  /* 0x000000ffff027224 */ /* 0x000fd200078e00ff */
[C---:B------:R-:W-:Y:S02]  /*22e0*/  FSETP.NEU.AND P0, PT, R17.reuse, RZ, PT ;  /* 0x000000ff1100720b */ /* 0x040fe40003f0d000 */
[----:B------:R-:W-:-:S04]  /*22f0*/  LOP3.LUT R19, R17, 0x80000000, R19, 0x48, !PT ;  /* 0x8000000011137812 */ /* 0x000fc800078e4813 */
[----:B------:R-:W-:-:S07]  /*2300*/  LOP3.LUT R3, R19, R3, RZ, 0xfc, !PT ;  /* 0x0000000313037212 */ /* 0x000fce00078efcff */
[----:B------:R-:W-:Y:S05]  /*2310*/  @!P0 BRA `(.L_x_24) ;  /* 0x00000000007c8947 */ /* 0x000fea0003800000 */
[----:B------:R-:W-:Y:S01]  /*2320*/  IMAD.MOV R17, RZ, RZ, -R26 ;  /* 0x000000ffff117224 */ /* 0x000fe200078e0a1a */
[----:B------:R-:W-:Y:S01]  /*2330*/  MOV R16, RZ ;  /* 0x000000ff00107202 */ /* 0x000fe20000000f00 */
[----:B------:R-:W-:-:S05]  /*2340*/  DMUL.RP R2, R22, R2 ;  /* 0x0000000216027228 */ /* 0x000fca0000008000 */
[----:B------:R-:W-:-:S05]  /*2350*/  DFMA R16, R24, -R16, R22 ;  /* 0x800000101810722b */ /* 0x000fca0000000016 */
[----:B------:R-:W-:Y:S02]  /*2360*/  LOP3.LUT R19, R3, R19, RZ, 0x3c, !PT ;  /* 0x0000001303137212 */ /* 0x000fe400078e3cff */
[----:B------:R-:W-:-:S04]  /*2370*/  IADD3 R16, PT, PT, -R26, -0x43300000, RZ ;  /* 0xbcd000001a107810 */ /* 0x000fc80007ffe1ff */
[----:B------:R-:W-:-:S04]  /*2380*/  FSETP.NEU.AND P0, PT, |R17|, R16, PT ;  /* 0x000000101100720b */ /* 0x000fc80003f0d200 */
[----:B------:R-:W-:Y:S02]  /*2390*/  FSEL R24, R2, R24, !P0 ;  /* 0x0000001802187208 */ /* 0x000fe40004000000 */
[----:B------:R-:W-:Y:S01]  /*23a0*/  FSEL R25, R19, R25, !P0 ;  /* 0x0000001913197208 */ /* 0x000fe20004000000 */
[----:B------:R-:W-:Y:S06]  /*23b0*/  BRA `(.L_x_24) ;  /* 0x0000000000547947 */ /* 0x000fec0003800000 */
.L_x_23:
[----:B------:R-:W-:-:S14]  /*23c0*/  DSETP.NAN.AND P0, PT, R2, R2, PT ;  /* 0x000000020200722a */ /* 0x000fdc0003f08000 */
[----:B------:R-:W-:Y:S05]  /*23d0*/  @P0 BRA `(.L_x_25) ;  /* 0x0000000000440947 */ /* 0x000fea0003800000 */
[----:B------:R-:W-:-:S14]  /*23e0*/  DSETP.NAN.AND P0, PT, R18, R18, PT ;  /* 0x000000121200722a */ /* 0x000fdc0003f08000 */
[----:B------:R-:W-:Y:S05]  /*23f0*/  @P0 BRA `(.L_x_26) ;  /* 0x0000000000300947 */ /* 0x000fea0003800000 */
[----:B------:R-:W-:Y:S01]  /*2400*/  ISETP.NE.AND P0, PT, R26, R27, PT ;  /* 0x0000001b1a00720c */ /* 0x000fe20003f05270 */
[----:B------:R-:W-:Y:S02]  /*2410*/  IMAD.MOV.U32 R24, RZ, RZ, 0x0 ;  /* 0x00000000ff187424 */ /* 0x000fe400078e00ff */
[----:B------:R-:W-:-:S10]  /*2420*/  IMAD.MOV.U32 R25, RZ, RZ, -0x80000 ;  /* 0xfff80000ff197424 */ /* 0x000fd400078e00ff */
[----:B------:R-:W-:Y:S05]  /*2430*/  @!P0 BRA `(.L_x_24) ;  /* 0x0000000000348947 */ /* 0x000fea0003800000 */
[----:B------:R-:W-:Y:S02]  /*2440*/  ISETP.NE.AND P0, PT, R26, 0x7ff00000, PT ;  /* 0x7ff000001a00780c */ /* 0x000fe40003f05270 */
[----:B------:R-:W-:Y:S02]  /*2450*/  LOP3.LUT R25, R3, 0x80000000, R19, 0x48, !PT ;  /* 0x8000000003197812 */ /* 0x000fe400078e4813 */
[----:B------:R-:W-:-:S13]  /*2460*/  ISETP.EQ.OR P0, PT, R27, RZ, !P0 ;  /* 0x000000ff1b00720c */ /* 0x000fda0004702670 */
[----:B------:R-:W-:Y:S01]  /*2470*/  @P0 LOP3.LUT R2, R25, 0x7ff00000, RZ, 0xfc, !PT ;  /* 0x7ff0000019020812 */ /* 0x000fe200078efcff */
[----:B------:R-:W-:Y:S02]  /*2480*/  @!P0 IMAD.MOV.U32 R24, RZ, RZ, RZ ;  /* 0x000000ffff188224 */ /* 0x000fe400078e00ff */
[----:B------:R-:W-:Y:S02]  /*2490*/  @P0 IMAD.MOV.U32 R24, RZ, RZ, RZ ;  /* 0x000000ffff180224 */ /* 0x000fe400078e00ff */
[----:B------:R-:W-:Y:S01]  /*24a0*/  @P0 IMAD.MOV.U32 R25, RZ, RZ, R2 ;  /* 0x000000ffff190224 */ /* 0x000fe200078e0002 */
[----:B------:R-:W-:Y:S06]  /*24b0*/  BRA `(.L_x_24) ;  /* 0x0000000000147947 */ /* 0x000fec0003800000 */
.L_x_26:
[----:B------:R-:W-:Y:S01]  /*24c0*/  LOP3.LUT R25, R19, 0x80000, RZ, 0xfc, !PT ;  /* 0x0008000013197812 */ /* 0x000fe200078efcff */
[----:B------:R-:W-:Y:S01]  /*24d0*/  IMAD.MOV.U32 R24, RZ, RZ, R18 ;  /* 0x000000ffff187224 */ /* 0x000fe200078e0012 */
[----:B------:R-:W-:Y:S06]  /*24e0*/  BRA `(.L_x_24) ;  /* 0x0000000000087947 */ /* 0x000fec0003800000 */
.L_x_25:
[----:B------:R-:W-:Y:S02]  /*24f0*/  LOP3.LUT R25, R3, 0x80000, RZ, 0xfc, !PT ;  /* 0x0008000003197812 */ /* 0x000fe400078efcff */
[----:B------:R-:W-:-:S07]  /*2500*/  MOV R24, R2 ;  /* 0x0000000200187202 */ /* 0x000fce0000000f00 */
.L_x_24:
[----:B------:R-:W-:Y:S05]  /*2510*/  BSYNC.RECONVERGENT B1 ;  /* 0x0000000000017941 */ /* 0x000fea0003800200 */
.L_x_22:
[----:B------:R-:W-:Y:S02]  /*2520*/  IMAD.MOV.U32 R2, RZ, RZ, R14 ;  /* 0x000000ffff027224 */ /* 0x000fe400078e000e */
[----:B------:R-:W-:-:S04]  /*2530*/  IMAD.MOV.U32 R3, RZ, RZ, 0x0 ;  /* 0x00000000ff037424 */ /* 0x000fc800078e00ff */
[----:B------:R-:W-:Y:S05]  /*2540*/  RET.REL.NODEC R2 `(bs) ;  /* 0xffffffd802ac7950 */ /* 0x000fea0003c3ffff */
        .weak           $__internal_2_$__cuda_sm20_drsqrt_f64_slowpath_v2
        .type           $__internal_2_$__cuda_sm20_drsqrt_f64_slowpath_v2,@function
        .size           $__internal_2_$__cuda_sm20_drsqrt_f64_slowpath_v2,(.L_x_33 - $__internal_2_$__cuda_sm20_drsqrt_f64_slowpath_v2)
$__internal_2_$__cuda_sm20_drsqrt_f64_slowpath_v2:
[----:B------:R-:W0:Y:S08]  /*2550*/  LDC.64 R4, c[0x0][0x3a8] ;  /* 0x0000ea00ff047b82 */ /* 0x000e300000000a00 */
[----:B------:R-:W1:Y:S01]  /*2560*/  LDC R2, c[0x0][0x3ac] ;  /* 0x0000eb00ff027b82 */ /* 0x000e620000000800 */
[----:B0-----:R-:W-:Y:S01]  /*2570*/  DSETP.NEU.AND P0, PT, R4, RZ, PT ;  /* 0x000000ff0400722a */ /* 0x001fe20003f0d000 */
[----:B-1----:R-:W-:-:S13]  /*2580*/  LOP3.LUT R2, R2, 0x80000000, RZ, 0xc0, !PT ;  /* 0x8000000002027812 */ /* 0x002fda00078ec0ff */
[----:B------:R-:W-:Y:S05]  /*2590*/  @!P0 BRA `(.L_x_27) ;  /* 0x00000000005c8947 */ /* 0x000fea0003800000 */
[----:B------:R-:W-:-:S14]  /*25a0*/  DSETP.GTU.AND P0, PT, |R4|, +INF , PT ;  /* 0x7ff000000400742a */ /* 0x000fdc0003f0c200 */
[----:B------:R-:W-:Y:S05]  /*25b0*/  @P0 BRA `(.L_x_28) ;  /* 0x00000000004c0947 */ /* 0x000fea0003800000 */
[----:B------:R-:W-:-:S13]  /*25c0*/  ISETP.NE.AND P0, PT, R2, RZ, PT ;  /* 0x000000ff0200720c */ /* 0x000fda0003f05270 */
[----:B------:R-:W-:Y:S02]  /*25d0*/  @P0 IMAD.MOV.U32 R2, RZ, RZ, 0x0 ;  /* 0x00000000ff020424 */ /* 0x000fe400078e00ff */
[----:B------:R-:W-:Y:S01]  /*25e0*/  @P0 IMAD.MOV.U32 R3, RZ, RZ, -0x80000 ;  /* 0xfff80000ff030424 */ /* 0x000fe200078e00ff */
[----:B------:R-:W-:Y:S06]  /*25f0*/  @P0 BRA `(.L_x_29) ;  /* 0x00000000004c0947 */ /* 0x000fec0003800000 */
[----:B------:R-:W-:-:S14]  /*2600*/  DSETP.NEU.AND P0, PT, |R4|, +INF , PT ;  /* 0x7ff000000400742a */ /* 0x000fdc0003f0d200 */
[----:B------:R-:W-:Y:S01]  /*2610*/  @!P0 CS2R R2, SRZ ;  /* 0x0000000000028805 */ /* 0x000fe2000001ff00 */
[----:B------:R-:W-:Y:S06]  /*2620*/  @!P0 BRA `(.L_x_29) ;  /* 0x0000000000408947 */ /* 0x000fec0003800000 */
[----:B------:R-:W-:Y:S01]  /*2630*/  DMUL R4, R4, 1.80143985094819840000e+16 ;  /* 0x4350000004047828 */ /* 0x000fe20000000000 */
[----:B------:R-:W-:Y:S01]  /*2640*/  IMAD.MOV.U32 R2, RZ, RZ, RZ ;  /* 0x000000ffff027224 */ /* 0x000fe200078e00ff */
[----:B------:R-:W-:Y:S01]  /*2650*/  MOV R9, 0x3fd80000 ;  /* 0x3fd8000000097802 */ /* 0x000fe20000000f00 */
[----:B------:R-:W-:-:S03]  /*2660*/  IMAD.MOV.U32 R8, RZ, RZ, 0x0 ;  /* 0x00000000ff087424 */ /* 0x000fc600078e00ff */
[----:B------:R-:W0:Y:S02]  /*2670*/  MUFU.RSQ64H R3, R5 ;  /* 0x0000000500037308 */ /* 0x000e240000001c00 */
[----:B0-----:R-:W-:-:S08]  /*2680*/  DMUL R6, R2, R2 ;  /* 0x0000000202067228 */ /* 0x001fd00000000000 */
[----:B------:R-:W-:-:S08]  /*2690*/  DFMA R6, R4, -R6, 1 ;  /* 0x3ff000000406742b */ /* 0x000fd00000000806 */
[----:B------:R-:W-:Y:S02]  /*26a0*/  DFMA R8, R6, R8, 0.5 ;  /* 0x3fe000000608742b */ /* 0x000fe40000000008 */
[----:B------:R-:W-:-:S08]  /*26b0*/  DMUL R6, R2, R6 ;  /* 0x0000000602067228 */ /* 0x000fd00000000000 */
[----:B------:R-:W-:-:S08]  /*26c0*/  DFMA R2, R8, R6, R2 ;  /* 0x000000060802722b */ /* 0x000fd00000000002 */
[----:B------:R-:W-:Y:S01]  /*26d0*/  DMUL R2, R2, 134217728 ;  /* 0x41a0000002027828 */ /* 0x000fe20000000000 */
[----:B------:R-:W-:Y:S10]  /*26e0*/  BRA `(.L_x_29) ;  /* 0x0000000000107947 */ /* 0x000ff40003800000 */
.L_x_28:
[----:B------:R-:W-:Y:S01]  /*26f0*/  DADD R2, R4, R4 ;  /* 0x0000000004027229 */ /* 0x000fe20000000004 */
[----:B------:R-:W-:Y:S10]  /*2700*/  BRA `(.L_x_29) ;  /* 0x0000000000087947 */ /* 0x000ff40003800000 */
.L_x_27:
[----:B------:R-:W-:Y:S01]  /*2710*/  LOP3.LUT R3, R2, 0x7ff00000, RZ, 0xfc, !PT ;  /* 0x7ff0000002037812 */ /* 0x000fe200078efcff */
[----:B------:R-:W-:-:S07]  /*2720*/  IMAD.MOV.U32 R2, RZ, RZ, RZ ;  /* 0x000000ffff027224 */ /* 0x000fce00078e00ff */
.L_x_29:
[----:B------:R-:W-:Y:S02]  /*2730*/  IMAD.MOV.U32 R4, RZ, RZ, R2 ;  /* 0x000000ffff047224 */ /* 0x000fe400078e0002 */
[----:B------:R-:W-:Y:S02]  /*2740*/  IMAD.MOV.U32 R5, RZ, RZ, R3 ;  /* 0x000000ffff057224 */ /* 0x000fe400078e0003 */
[----:B------:R-:W-:Y:S02]  /*2750*/  IMAD.MOV.U32 R2, RZ, RZ, R10 ;  /* 0x000000ffff027224 */ /* 0x000fe400078e000a */
[----:B------:R-:W-:-:S04]  /*2760*/  IMAD.MOV.U32 R3, RZ, RZ, 0x0 ;  /* 0x00000000ff037424 */ /* 0x000fc800078e00ff */
[----:B------:R-:W-:Y:S05]  /*2770*/  RET.REL.NODEC R2 `(bs) ;  /* 0xffffffd802207950 */ /* 0x000fea0003c3ffff */
.L_x_30:
[----:B------:R-:W-:-:S00]  /*2780*/  BRA `(.L_x_30) ;  /* 0xfffffffc00fc7947 */ /* 0x000fc0000383ffff */
[----:B------:R-:W-:-:S00]  /*2790*/  NOP ;  /* 0x0000000000007918 */ /* 0x000fc00000000000 */
        /* <DEDUP_REMOVED lines=14> */
.L_x_33:


//--------------------- .nv.shared.reserved.0     --------------------------
	.section	.nv.shared.reserved.0,"aw",@nobits
	.weak		__nv_reservedSMEM_offset_0_alias
	.size		__nv_reservedSMEM_offset_0_alias, 0, 64
	.other		__nv_reservedSMEM_offset_0_alias,@"STO_CUDA_RESERVED_SHARED STV_DEFAULT"
__nv_reservedSMEM_offset_0_alias:
	.zero		0
	.zero		64


//--------------------- .nv.constant0.bs          --------------------------
	.section	.nv.constant0.bs,"a",@progbits
	.sectionflags	@""
	.align	4
.nv.constant0.bs:
	.zero		952


//--------------------- SYMBOLS --------------------------

	.type		.nv.reservedSmem.offset0,@object
	.size		.nv.reservedSmem.offset0,0x4
